//
// Generated by NVIDIA NVVM Compiler
//
// Compiler Build ID: CL-36424714
// Cuda compilation tools, release 13.0, V13.0.88
// Based on NVVM 20.0.0
//

.version 9.0
.target sm_100
.address_size 64

	// .globl	_Z10sqrtKernelPfPKx
.extern .shared .align 16 .b8 warp_partial_sum[];

.visible .entry _Z10sqrtKernelPfPKx(
	.param .u64 .ptr .align 1 _Z10sqrtKernelPfPKx_param_0,
	.param .u64 .ptr .align 1 _Z10sqrtKernelPfPKx_param_1
)
{
	.reg .b32 	%f<2>;
	.reg .b64 	%rd<6>;
	.reg .b64 	%fd<3>;

	ld.param.u64 	%rd1, [_Z10sqrtKernelPfPKx_param_0];
	ld.param.u64 	%rd2, [_Z10sqrtKernelPfPKx_param_1];
	cvta.to.global.u64 	%rd3, %rd1;
	cvta.to.global.u64 	%rd4, %rd2;
	ld.global.nc.u64 	%rd5, [%rd4];
	cvt.rn.f64.s64 	%fd1, %rd5;
	sqrt.rn.f64 	%fd2, %fd1;
	cvt.rn.f32.f64 	%f1, %fd2;
	st.global.f32 	[%rd3], %f1;
	ret;

}
	// .globl	_Z16warpStrideKernelILj8EEvjPKiS1_Px
.visible .entry _Z16warpStrideKernelILj8EEvjPKiS1_Px(
	.param .u32 _Z16warpStrideKernelILj8EEvjPKiS1_Px_param_0,
	.param .u64 .ptr .align 1 _Z16warpStrideKernelILj8EEvjPKiS1_Px_param_1,
	.param .u64 .ptr .align 1 _Z16warpStrideKernelILj8EEvjPKiS1_Px_param_2,
	.param .u64 .ptr .align 1 _Z16warpStrideKernelILj8EEvjPKiS1_Px_param_3
)
{
	.reg .pred 	%p<31>;
	.reg .b32 	%r<233>;
	.reg .b64 	%rd<206>;

	ld.param.u32 	%r29, [_Z16warpStrideKernelILj8EEvjPKiS1_Px_param_0];
	ld.param.u64 	%rd25, [_Z16warpStrideKernelILj8EEvjPKiS1_Px_param_1];
	ld.param.u64 	%rd26, [_Z16warpStrideKernelILj8EEvjPKiS1_Px_param_2];
	ld.param.u64 	%rd27, [_Z16warpStrideKernelILj8EEvjPKiS1_Px_param_3];
	cvta.to.global.u64 	%rd1, %rd27;
	cvta.to.global.u64 	%rd2, %rd26;
	cvta.to.global.u64 	%rd3, %rd25;
	mov.u32 	%r30, %ctaid.x;
	shl.b32 	%r31, %r30, 8;
	mov.u32 	%r1, %tid.x;
	add.s32 	%r2, %r31, %r1;
	shr.u32 	%r32, %r2, 5;
	shr.u32 	%r33, %r29, 5;
	mov.u32 	%r34, %nctaid.x;
	shl.b32 	%r3, %r34, 3;
	div.u32 	%r35, %r33, %r3;
	shl.b32 	%r4, %r35, 5;
	mul.lo.s32 	%r5, %r4, %r32;
	and.b32  	%r6, %r1, 31;
	or.b32  	%r228, %r5, %r6;
	add.s32 	%r8, %r228, %r4;
	setp.ge.u32 	%p1, %r228, %r8;
	mov.b64 	%rd203, 0;
	@%p1 bra 	$L__BB1_13;
	add.s32 	%r36, %r228, 32;
	max.u32 	%r37, %r36, %r8;
	not.b32 	%r38, %r5;
	add.s32 	%r39, %r37, %r38;
	sub.s32 	%r40, %r39, %r6;
	shr.u32 	%r41, %r40, 5;
	add.s32 	%r9, %r41, 1;
	and.b32  	%r10, %r9, 15;
	setp.lt.u32 	%p2, %r40, 480;
	mov.b64 	%rd203, 0;
	@%p2 bra 	$L__BB1_4;
	and.b32  	%r42, %r9, 268435440;
	neg.s32 	%r226, %r42;
	mov.b64 	%rd203, 0;
$L__BB1_3:
	.pragma "nounroll";
	mul.wide.u32 	%rd31, %r228, 4;
	add.s64 	%rd32, %rd3, %rd31;
	ld.global.nc.u32 	%r43, [%rd32];
	add.s64 	%rd33, %rd2, %rd31;
	ld.global.nc.u32 	%r44, [%rd33];
	sub.s32 	%r45, %r43, %r44;
	mul.lo.s32 	%r46, %r45, %r45;
	cvt.u64.u32 	%rd34, %r46;
	add.s64 	%rd35, %rd203, %rd34;
	add.s32 	%r47, %r228, 32;
	mul.wide.u32 	%rd36, %r47, 4;
	add.s64 	%rd37, %rd3, %rd36;
	ld.global.nc.u32 	%r48, [%rd37];
	add.s64 	%rd38, %rd2, %rd36;
	ld.global.nc.u32 	%r49, [%rd38];
	sub.s32 	%r50, %r48, %r49;
	mul.lo.s32 	%r51, %r50, %r50;
	cvt.u64.u32 	%rd39, %r51;
	add.s64 	%rd40, %rd35, %rd39;
	add.s32 	%r52, %r228, 64;
	mul.wide.u32 	%rd41, %r52, 4;
	add.s64 	%rd42, %rd3, %rd41;
	ld.global.nc.u32 	%r53, [%rd42];
	add.s64 	%rd43, %rd2, %rd41;
	ld.global.nc.u32 	%r54, [%rd43];
	sub.s32 	%r55, %r53, %r54;
	mul.lo.s32 	%r56, %r55, %r55;
	cvt.u64.u32 	%rd44, %r56;
	add.s64 	%rd45, %rd40, %rd44;
	add.s32 	%r57, %r228, 96;
	mul.wide.u32 	%rd46, %r57, 4;
	add.s64 	%rd47, %rd3, %rd46;
	ld.global.nc.u32 	%r58, [%rd47];
	add.s64 	%rd48, %rd2, %rd46;
	ld.global.nc.u32 	%r59, [%rd48];
	sub.s32 	%r60, %r58, %r59;
	mul.lo.s32 	%r61, %r60, %r60;
	cvt.u64.u32 	%rd49, %r61;
	add.s64 	%rd50, %rd45, %rd49;
	add.s32 	%r62, %r228, 128;
	mul.wide.u32 	%rd51, %r62, 4;
	add.s64 	%rd52, %rd3, %rd51;
	ld.global.nc.u32 	%r63, [%rd52];
	add.s64 	%rd53, %rd2, %rd51;
	ld.global.nc.u32 	%r64, [%rd53];
	sub.s32 	%r65, %r63, %r64;
	mul.lo.s32 	%r66, %r65, %r65;
	cvt.u64.u32 	%rd54, %r66;
	add.s64 	%rd55, %rd50, %rd54;
	add.s32 	%r67, %r228, 160;
	mul.wide.u32 	%rd56, %r67, 4;
	add.s64 	%rd57, %rd3, %rd56;
	ld.global.nc.u32 	%r68, [%rd57];
	add.s64 	%rd58, %rd2, %rd56;
	ld.global.nc.u32 	%r69, [%rd58];
	sub.s32 	%r70, %r68, %r69;
	mul.lo.s32 	%r71, %r70, %r70;
	cvt.u64.u32 	%rd59, %r71;
	add.s64 	%rd60, %rd55, %rd59;
	add.s32 	%r72, %r228, 192;
	mul.wide.u32 	%rd61, %r72, 4;
	add.s64 	%rd62, %rd3, %rd61;
	ld.global.nc.u32 	%r73, [%rd62];
	add.s64 	%rd63, %rd2, %rd61;
	ld.global.nc.u32 	%r74, [%rd63];
	sub.s32 	%r75, %r73, %r74;
	mul.lo.s32 	%r76, %r75, %r75;
	cvt.u64.u32 	%rd64, %r76;
	add.s64 	%rd65, %rd60, %rd64;
	add.s32 	%r77, %r228, 224;
	mul.wide.u32 	%rd66, %r77, 4;
	add.s64 	%rd67, %rd3, %rd66;
	ld.global.nc.u32 	%r78, [%rd67];
	add.s64 	%rd68, %rd2, %rd66;
	ld.global.nc.u32 	%r79, [%rd68];
	sub.s32 	%r80, %r78, %r79;
	mul.lo.s32 	%r81, %r80, %r80;
	cvt.u64.u32 	%rd69, %r81;
	add.s64 	%rd70, %rd65, %rd69;
	add.s32 	%r82, %r228, 256;
	mul.wide.u32 	%rd71, %r82, 4;
	add.s64 	%rd72, %rd3, %rd71;
	ld.global.nc.u32 	%r83, [%rd72];
	add.s64 	%rd73, %rd2, %rd71;
	ld.global.nc.u32 	%r84, [%rd73];
	sub.s32 	%r85, %r83, %r84;
	mul.lo.s32 	%r86, %r85, %r85;
	cvt.u64.u32 	%rd74, %r86;
	add.s64 	%rd75, %rd70, %rd74;
	add.s32 	%r87, %r228, 288;
	mul.wide.u32 	%rd76, %r87, 4;
	add.s64 	%rd77, %rd3, %rd76;
	ld.global.nc.u32 	%r88, [%rd77];
	add.s64 	%rd78, %rd2, %rd76;
	ld.global.nc.u32 	%r89, [%rd78];
	sub.s32 	%r90, %r88, %r89;
	mul.lo.s32 	%r91, %r90, %r90;
	cvt.u64.u32 	%rd79, %r91;
	add.s64 	%rd80, %rd75, %rd79;
	add.s32 	%r92, %r228, 320;
	mul.wide.u32 	%rd81, %r92, 4;
	add.s64 	%rd82, %rd3, %rd81;
	ld.global.nc.u32 	%r93, [%rd82];
	add.s64 	%rd83, %rd2, %rd81;
	ld.global.nc.u32 	%r94, [%rd83];
	sub.s32 	%r95, %r93, %r94;
	mul.lo.s32 	%r96, %r95, %r95;
	cvt.u64.u32 	%rd84, %r96;
	add.s64 	%rd85, %rd80, %rd84;
	add.s32 	%r97, %r228, 352;
	mul.wide.u32 	%rd86, %r97, 4;
	add.s64 	%rd87, %rd3, %rd86;
	ld.global.nc.u32 	%r98, [%rd87];
	add.s64 	%rd88, %rd2, %rd86;
	ld.global.nc.u32 	%r99, [%rd88];
	sub.s32 	%r100, %r98, %r99;
	mul.lo.s32 	%r101, %r100, %r100;
	cvt.u64.u32 	%rd89, %r101;
	add.s64 	%rd90, %rd85, %rd89;
	add.s32 	%r102, %r228, 384;
	mul.wide.u32 	%rd91, %r102, 4;
	add.s64 	%rd92, %rd3, %rd91;
	ld.global.nc.u32 	%r103, [%rd92];
	add.s64 	%rd93, %rd2, %rd91;
	ld.global.nc.u32 	%r104, [%rd93];
	sub.s32 	%r105, %r103, %r104;
	mul.lo.s32 	%r106, %r105, %r105;
	cvt.u64.u32 	%rd94, %r106;
	add.s64 	%rd95, %rd90, %rd94;
	add.s32 	%r107, %r228, 416;
	mul.wide.u32 	%rd96, %r107, 4;
	add.s64 	%rd97, %rd3, %rd96;
	ld.global.nc.u32 	%r108, [%rd97];
	add.s64 	%rd98, %rd2, %rd96;
	ld.global.nc.u32 	%r109, [%rd98];
	sub.s32 	%r110, %r108, %r109;
	mul.lo.s32 	%r111, %r110, %r110;
	cvt.u64.u32 	%rd99, %r111;
	add.s64 	%rd100, %rd95, %rd99;
	add.s32 	%r112, %r228, 448;
	mul.wide.u32 	%rd101, %r112, 4;
	add.s64 	%rd102, %rd3, %rd101;
	ld.global.nc.u32 	%r113, [%rd102];
	add.s64 	%rd103, %rd2, %rd101;
	ld.global.nc.u32 	%r114, [%rd103];
	sub.s32 	%r115, %r113, %r114;
	mul.lo.s32 	%r116, %r115, %r115;
	cvt.u64.u32 	%rd104, %r116;
	add.s64 	%rd105, %rd100, %rd104;
	add.s32 	%r117, %r228, 480;
	mul.wide.u32 	%rd106, %r117, 4;
	add.s64 	%rd107, %rd3, %rd106;
	ld.global.nc.u32 	%r118, [%rd107];
	add.s64 	%rd108, %rd2, %rd106;
	ld.global.nc.u32 	%r119, [%rd108];
	sub.s32 	%r120, %r118, %r119;
	mul.lo.s32 	%r121, %r120, %r120;
	cvt.u64.u32 	%rd109, %r121;
	add.s64 	%rd203, %rd105, %rd109;
	add.s32 	%r228, %r228, 512;
	add.s32 	%r226, %r226, 16;
	setp.ne.s32 	%p3, %r226, 0;
	@%p3 bra 	$L__BB1_3;
$L__BB1_4:
	setp.eq.s32 	%p4, %r10, 0;
	@%p4 bra 	$L__BB1_13;
	and.b32  	%r17, %r9, 7;
	setp.lt.u32 	%p5, %r10, 8;
	@%p5 bra 	$L__BB1_7;
	mul.wide.u32 	%rd111, %r228, 4;
	add.s64 	%rd112, %rd3, %rd111;
	ld.global.nc.u32 	%r122, [%rd112];
	add.s64 	%rd113, %rd2, %rd111;
	ld.global.nc.u32 	%r123, [%rd113];
	sub.s32 	%r124, %r122, %r123;
	mul.lo.s32 	%r125, %r124, %r124;
	cvt.u64.u32 	%rd114, %r125;
	add.s64 	%rd115, %rd203, %rd114;
	add.s32 	%r126, %r228, 32;
	mul.wide.u32 	%rd116, %r126, 4;
	add.s64 	%rd117, %rd3, %rd116;
	ld.global.nc.u32 	%r127, [%rd117];
	add.s64 	%rd118, %rd2, %rd116;
	ld.global.nc.u32 	%r128, [%rd118];
	sub.s32 	%r129, %r127, %r128;
	mul.lo.s32 	%r130, %r129, %r129;
	cvt.u64.u32 	%rd119, %r130;
	add.s64 	%rd120, %rd115, %rd119;
	add.s32 	%r131, %r228, 64;
	mul.wide.u32 	%rd121, %r131, 4;
	add.s64 	%rd122, %rd3, %rd121;
	ld.global.nc.u32 	%r132, [%rd122];
	add.s64 	%rd123, %rd2, %rd121;
	ld.global.nc.u32 	%r133, [%rd123];
	sub.s32 	%r134, %r132, %r133;
	mul.lo.s32 	%r135, %r134, %r134;
	cvt.u64.u32 	%rd124, %r135;
	add.s64 	%rd125, %rd120, %rd124;
	add.s32 	%r136, %r228, 96;
	mul.wide.u32 	%rd126, %r136, 4;
	add.s64 	%rd127, %rd3, %rd126;
	ld.global.nc.u32 	%r137, [%rd127];
	add.s64 	%rd128, %rd2, %rd126;
	ld.global.nc.u32 	%r138, [%rd128];
	sub.s32 	%r139, %r137, %r138;
	mul.lo.s32 	%r140, %r139, %r139;
	cvt.u64.u32 	%rd129, %r140;
	add.s64 	%rd130, %rd125, %rd129;
	add.s32 	%r141, %r228, 128;
	mul.wide.u32 	%rd131, %r141, 4;
	add.s64 	%rd132, %rd3, %rd131;
	ld.global.nc.u32 	%r142, [%rd132];
	add.s64 	%rd133, %rd2, %rd131;
	ld.global.nc.u32 	%r143, [%rd133];
	sub.s32 	%r144, %r142, %r143;
	mul.lo.s32 	%r145, %r144, %r144;
	cvt.u64.u32 	%rd134, %r145;
	add.s64 	%rd135, %rd130, %rd134;
	add.s32 	%r146, %r228, 160;
	mul.wide.u32 	%rd136, %r146, 4;
	add.s64 	%rd137, %rd3, %rd136;
	ld.global.nc.u32 	%r147, [%rd137];
	add.s64 	%rd138, %rd2, %rd136;
	ld.global.nc.u32 	%r148, [%rd138];
	sub.s32 	%r149, %r147, %r148;
	mul.lo.s32 	%r150, %r149, %r149;
	cvt.u64.u32 	%rd139, %r150;
	add.s64 	%rd140, %rd135, %rd139;
	add.s32 	%r151, %r228, 192;
	mul.wide.u32 	%rd141, %r151, 4;
	add.s64 	%rd142, %rd3, %rd141;
	ld.global.nc.u32 	%r152, [%rd142];
	add.s64 	%rd143, %rd2, %rd141;
	ld.global.nc.u32 	%r153, [%rd143];
	sub.s32 	%r154, %r152, %r153;
	mul.lo.s32 	%r155, %r154, %r154;
	cvt.u64.u32 	%rd144, %r155;
	add.s64 	%rd145, %rd140, %rd144;
	add.s32 	%r156, %r228, 224;
	mul.wide.u32 	%rd146, %r156, 4;
	add.s64 	%rd147, %rd3, %rd146;
	ld.global.nc.u32 	%r157, [%rd147];
	add.s64 	%rd148, %rd2, %rd146;
	ld.global.nc.u32 	%r158, [%rd148];
	sub.s32 	%r159, %r157, %r158;
	mul.lo.s32 	%r160, %r159, %r159;
	cvt.u64.u32 	%rd149, %r160;
	add.s64 	%rd203, %rd145, %rd149;
	add.s32 	%r228, %r228, 256;
$L__BB1_7:
	setp.eq.s32 	%p6, %r17, 0;
	@%p6 bra 	$L__BB1_13;
	and.b32  	%r20, %r9, 3;
	setp.lt.u32 	%p7, %r17, 4;
	@%p7 bra 	$L__BB1_10;
	mul.wide.u32 	%rd151, %r228, 4;
	add.s64 	%rd152, %rd3, %rd151;
	ld.global.nc.u32 	%r161, [%rd152];
	add.s64 	%rd153, %rd2, %rd151;
	ld.global.nc.u32 	%r162, [%rd153];
	sub.s32 	%r163, %r161, %r162;
	mul.lo.s32 	%r164, %r163, %r163;
	cvt.u64.u32 	%rd154, %r164;
	add.s64 	%rd155, %rd203, %rd154;
	add.s32 	%r165, %r228, 32;
	mul.wide.u32 	%rd156, %r165, 4;
	add.s64 	%rd157, %rd3, %rd156;
	ld.global.nc.u32 	%r166, [%rd157];
	add.s64 	%rd158, %rd2, %rd156;
	ld.global.nc.u32 	%r167, [%rd158];
	sub.s32 	%r168, %r166, %r167;
	mul.lo.s32 	%r169, %r168, %r168;
	cvt.u64.u32 	%rd159, %r169;
	add.s64 	%rd160, %rd155, %rd159;
	add.s32 	%r170, %r228, 64;
	mul.wide.u32 	%rd161, %r170, 4;
	add.s64 	%rd162, %rd3, %rd161;
	ld.global.nc.u32 	%r171, [%rd162];
	add.s64 	%rd163, %rd2, %rd161;
	ld.global.nc.u32 	%r172, [%rd163];
	sub.s32 	%r173, %r171, %r172;
	mul.lo.s32 	%r174, %r173, %r173;
	cvt.u64.u32 	%rd164, %r174;
	add.s64 	%rd165, %rd160, %rd164;
	add.s32 	%r175, %r228, 96;
	mul.wide.u32 	%rd166, %r175, 4;
	add.s64 	%rd167, %rd3, %rd166;
	ld.global.nc.u32 	%r176, [%rd167];
	add.s64 	%rd168, %rd2, %rd166;
	ld.global.nc.u32 	%r177, [%rd168];
	sub.s32 	%r178, %r176, %r177;
	mul.lo.s32 	%r179, %r178, %r178;
	cvt.u64.u32 	%rd169, %r179;
	add.s64 	%rd203, %rd165, %rd169;
	add.s32 	%r228, %r228, 128;
$L__BB1_10:
	setp.eq.s32 	%p8, %r20, 0;
	@%p8 bra 	$L__BB1_13;
	neg.s32 	%r231, %r20;
$L__BB1_12:
	.pragma "nounroll";
	mul.wide.u32 	%rd170, %r228, 4;
	add.s64 	%rd171, %rd3, %rd170;
	ld.global.nc.u32 	%r180, [%rd171];
	add.s64 	%rd172, %rd2, %rd170;
	ld.global.nc.u32 	%r181, [%rd172];
	sub.s32 	%r182, %r180, %r181;
	mul.lo.s32 	%r183, %r182, %r182;
	cvt.u64.u32 	%rd173, %r183;
	add.s64 	%rd203, %rd203, %rd173;
	add.s32 	%r228, %r228, 32;
	add.s32 	%r231, %r231, 1;
	setp.ne.s32 	%p9, %r231, 0;
	@%p9 bra 	$L__BB1_12;
$L__BB1_13:
	mad.lo.s32 	%r28, %r4, %r3, %r2;
	setp.ge.u32 	%p10, %r28, %r29;
	@%p10 bra 	$L__BB1_15;
	mul.wide.u32 	%rd174, %r28, 4;
	add.s64 	%rd175, %rd3, %rd174;
	ld.global.nc.u32 	%r184, [%rd175];
	add.s64 	%rd176, %rd2, %rd174;
	ld.global.nc.u32 	%r185, [%rd176];
	sub.s32 	%r186, %r184, %r185;
	mul.lo.s32 	%r187, %r186, %r186;
	cvt.u64.u32 	%rd177, %r187;
	add.s64 	%rd203, %rd203, %rd177;
$L__BB1_15:
	// begin inline asm
	mov.b64 {%r188,%r189}, %rd203;
	// end inline asm
	shfl.sync.down.b32	%r191|%p11, %r189, 16, 31, -1;
	shfl.sync.down.b32	%r190|%p12, %r188, 16, 31, -1;
	// begin inline asm
	mov.b64 %rd179, {%r190,%r191};
	// end inline asm
	add.s64 	%rd180, %rd179, %rd203;
	// begin inline asm
	mov.b64 {%r192,%r193}, %rd180;
	// end inline asm
	shfl.sync.down.b32	%r195|%p13, %r193, 8, 31, 65535;
	shfl.sync.down.b32	%r194|%p14, %r192, 8, 31, 65535;
	// begin inline asm
	mov.b64 %rd181, {%r194,%r195};
	// end inline asm
	add.s64 	%rd182, %rd181, %rd180;
	// begin inline asm
	mov.b64 {%r196,%r197}, %rd182;
	// end inline asm
	shfl.sync.down.b32	%r199|%p15, %r197, 4, 31, 255;
	shfl.sync.down.b32	%r198|%p16, %r196, 4, 31, 255;
	// begin inline asm
	mov.b64 %rd183, {%r198,%r199};
	// end inline asm
	add.s64 	%rd184, %rd183, %rd182;
	// begin inline asm
	mov.b64 {%r200,%r201}, %rd184;
	// end inline asm
	shfl.sync.down.b32	%r203|%p17, %r201, 2, 31, 15;
	shfl.sync.down.b32	%r202|%p18, %r200, 2, 31, 15;
	// begin inline asm
	mov.b64 %rd185, {%r202,%r203};
	// end inline asm
	add.s64 	%rd186, %rd185, %rd184;
	// begin inline asm
	mov.b64 {%r204,%r205}, %rd186;
	// end inline asm
	shfl.sync.down.b32	%r207|%p19, %r205, 1, 31, 3;
	shfl.sync.down.b32	%r206|%p20, %r204, 1, 31, 3;
	// begin inline asm
	mov.b64 %rd187, {%r206,%r207};
	// end inline asm
	add.s64 	%rd19, %rd187, %rd186;
	setp.ne.s32 	%p21, %r6, 0;
	@%p21 bra 	$L__BB1_17;
	shr.u32 	%r208, %r1, 2;
	mov.u32 	%r209, warp_partial_sum;
	add.s32 	%r210, %r209, %r208;
	st.shared.u64 	[%r210], %rd19;
$L__BB1_17:
	bar.sync 	0;
	setp.gt.u32 	%p22, %r1, 31;
	@%p22 bra 	$L__BB1_21;
	setp.ne.s32 	%p23, %r6, 0;
	shl.b32 	%r223, %r6, 3;
	mov.u32 	%r224, warp_partial_sum;
	add.s32 	%r225, %r224, %r223;
	ld.shared.u64 	%rd188, [%r225];
	// begin inline asm
	mov.b64 {%r211,%r212}, %rd188;
	// end inline asm
	shfl.sync.down.b32	%r214|%p24, %r212, 4, 31, 255;
	shfl.sync.down.b32	%r213|%p25, %r211, 4, 31, 255;
	// begin inline asm
	mov.b64 %rd189, {%r213,%r214};
	// end inline asm
	add.s64 	%rd190, %rd189, %rd188;
	// begin inline asm
	mov.b64 {%r215,%r216}, %rd190;
	// end inline asm
	shfl.sync.down.b32	%r218|%p26, %r216, 2, 31, 15;
	shfl.sync.down.b32	%r217|%p27, %r215, 2, 31, 15;
	// begin inline asm
	mov.b64 %rd191, {%r217,%r218};
	// end inline asm
	add.s64 	%rd192, %rd191, %rd190;
	// begin inline asm
	mov.b64 {%r219,%r220}, %rd192;
	// end inline asm
	shfl.sync.down.b32	%r222|%p28, %r220, 1, 31, 3;
	shfl.sync.down.b32	%r221|%p29, %r219, 1, 31, 3;
	// begin inline asm
	mov.b64 %rd193, {%r221,%r222};
	// end inline asm
	add.s64 	%rd20, %rd193, %rd192;
	@%p23 bra 	$L__BB1_21;
	ld.global.u64 	%rd205, [%rd1];
$L__BB1_20:
	add.s64 	%rd194, %rd20, %rd205;
	atom.relaxed.global.cas.b64 	%rd23, [%rd1], %rd205, %rd194;
	setp.ne.s64 	%p30, %rd205, %rd23;
	mov.u64 	%rd205, %rd23;
	@%p30 bra 	$L__BB1_20;
$L__BB1_21:
	ret;

}
	// .globl	_Z16warpStrideKernelILj9EEvjPKiS1_Px
.visible .entry _Z16warpStrideKernelILj9EEvjPKiS1_Px(
	.param .u32 _Z16warpStrideKernelILj9EEvjPKiS1_Px_param_0,
	.param .u64 .ptr .align 1 _Z16warpStrideKernelILj9EEvjPKiS1_Px_param_1,
	.param .u64 .ptr .align 1 _Z16warpStrideKernelILj9EEvjPKiS1_Px_param_2,
	.param .u64 .ptr .align 1 _Z16warpStrideKernelILj9EEvjPKiS1_Px_param_3
)
{
	.reg .pred 	%p<33>;
	.reg .b32 	%r<237>;
	.reg .b64 	%rd<208>;

	ld.param.u32 	%r29, [_Z16warpStrideKernelILj9EEvjPKiS1_Px_param_0];
	ld.param.u64 	%rd25, [_Z16warpStrideKernelILj9EEvjPKiS1_Px_param_1];
	ld.param.u64 	%rd26, [_Z16warpStrideKernelILj9EEvjPKiS1_Px_param_2];
	ld.param.u64 	%rd27, [_Z16warpStrideKernelILj9EEvjPKiS1_Px_param_3];
	cvta.to.global.u64 	%rd1, %rd27;
	cvta.to.global.u64 	%rd2, %rd26;
	cvta.to.global.u64 	%rd3, %rd25;
	mov.u32 	%r30, %ctaid.x;
	shl.b32 	%r31, %r30, 9;
	mov.u32 	%r1, %tid.x;
	add.s32 	%r2, %r31, %r1;
	shr.u32 	%r32, %r2, 5;
	shr.u32 	%r33, %r29, 5;
	mov.u32 	%r34, %nctaid.x;
	shl.b32 	%r3, %r34, 4;
	div.u32 	%r35, %r33, %r3;
	shl.b32 	%r4, %r35, 5;
	mul.lo.s32 	%r5, %r4, %r32;
	and.b32  	%r6, %r1, 31;
	or.b32  	%r232, %r5, %r6;
	add.s32 	%r8, %r232, %r4;
	setp.ge.u32 	%p1, %r232, %r8;
	mov.b64 	%rd205, 0;
	@%p1 bra 	$L__BB2_13;
	add.s32 	%r36, %r232, 32;
	max.u32 	%r37, %r36, %r8;
	not.b32 	%r38, %r5;
	add.s32 	%r39, %r37, %r38;
	sub.s32 	%r40, %r39, %r6;
	shr.u32 	%r41, %r40, 5;
	add.s32 	%r9, %r41, 1;
	and.b32  	%r10, %r9, 15;
	setp.lt.u32 	%p2, %r40, 480;
	mov.b64 	%rd205, 0;
	@%p2 bra 	$L__BB2_4;
	and.b32  	%r42, %r9, 268435440;
	neg.s32 	%r230, %r42;
	mov.b64 	%rd205, 0;
$L__BB2_3:
	.pragma "nounroll";
	mul.wide.u32 	%rd31, %r232, 4;
	add.s64 	%rd32, %rd3, %rd31;
	ld.global.nc.u32 	%r43, [%rd32];
	add.s64 	%rd33, %rd2, %rd31;
	ld.global.nc.u32 	%r44, [%rd33];
	sub.s32 	%r45, %r43, %r44;
	mul.lo.s32 	%r46, %r45, %r45;
	cvt.u64.u32 	%rd34, %r46;
	add.s64 	%rd35, %rd205, %rd34;
	add.s32 	%r47, %r232, 32;
	mul.wide.u32 	%rd36, %r47, 4;
	add.s64 	%rd37, %rd3, %rd36;
	ld.global.nc.u32 	%r48, [%rd37];
	add.s64 	%rd38, %rd2, %rd36;
	ld.global.nc.u32 	%r49, [%rd38];
	sub.s32 	%r50, %r48, %r49;
	mul.lo.s32 	%r51, %r50, %r50;
	cvt.u64.u32 	%rd39, %r51;
	add.s64 	%rd40, %rd35, %rd39;
	add.s32 	%r52, %r232, 64;
	mul.wide.u32 	%rd41, %r52, 4;
	add.s64 	%rd42, %rd3, %rd41;
	ld.global.nc.u32 	%r53, [%rd42];
	add.s64 	%rd43, %rd2, %rd41;
	ld.global.nc.u32 	%r54, [%rd43];
	sub.s32 	%r55, %r53, %r54;
	mul.lo.s32 	%r56, %r55, %r55;
	cvt.u64.u32 	%rd44, %r56;
	add.s64 	%rd45, %rd40, %rd44;
	add.s32 	%r57, %r232, 96;
	mul.wide.u32 	%rd46, %r57, 4;
	add.s64 	%rd47, %rd3, %rd46;
	ld.global.nc.u32 	%r58, [%rd47];
	add.s64 	%rd48, %rd2, %rd46;
	ld.global.nc.u32 	%r59, [%rd48];
	sub.s32 	%r60, %r58, %r59;
	mul.lo.s32 	%r61, %r60, %r60;
	cvt.u64.u32 	%rd49, %r61;
	add.s64 	%rd50, %rd45, %rd49;
	add.s32 	%r62, %r232, 128;
	mul.wide.u32 	%rd51, %r62, 4;
	add.s64 	%rd52, %rd3, %rd51;
	ld.global.nc.u32 	%r63, [%rd52];
	add.s64 	%rd53, %rd2, %rd51;
	ld.global.nc.u32 	%r64, [%rd53];
	sub.s32 	%r65, %r63, %r64;
	mul.lo.s32 	%r66, %r65, %r65;
	cvt.u64.u32 	%rd54, %r66;
	add.s64 	%rd55, %rd50, %rd54;
	add.s32 	%r67, %r232, 160;
	mul.wide.u32 	%rd56, %r67, 4;
	add.s64 	%rd57, %rd3, %rd56;
	ld.global.nc.u32 	%r68, [%rd57];
	add.s64 	%rd58, %rd2, %rd56;
	ld.global.nc.u32 	%r69, [%rd58];
	sub.s32 	%r70, %r68, %r69;
	mul.lo.s32 	%r71, %r70, %r70;
	cvt.u64.u32 	%rd59, %r71;
	add.s64 	%rd60, %rd55, %rd59;
	add.s32 	%r72, %r232, 192;
	mul.wide.u32 	%rd61, %r72, 4;
	add.s64 	%rd62, %rd3, %rd61;
	ld.global.nc.u32 	%r73, [%rd62];
	add.s64 	%rd63, %rd2, %rd61;
	ld.global.nc.u32 	%r74, [%rd63];
	sub.s32 	%r75, %r73, %r74;
	mul.lo.s32 	%r76, %r75, %r75;
	cvt.u64.u32 	%rd64, %r76;
	add.s64 	%rd65, %rd60, %rd64;
	add.s32 	%r77, %r232, 224;
	mul.wide.u32 	%rd66, %r77, 4;
	add.s64 	%rd67, %rd3, %rd66;
	ld.global.nc.u32 	%r78, [%rd67];
	add.s64 	%rd68, %rd2, %rd66;
	ld.global.nc.u32 	%r79, [%rd68];
	sub.s32 	%r80, %r78, %r79;
	mul.lo.s32 	%r81, %r80, %r80;
	cvt.u64.u32 	%rd69, %r81;
	add.s64 	%rd70, %rd65, %rd69;
	add.s32 	%r82, %r232, 256;
	mul.wide.u32 	%rd71, %r82, 4;
	add.s64 	%rd72, %rd3, %rd71;
	ld.global.nc.u32 	%r83, [%rd72];
	add.s64 	%rd73, %rd2, %rd71;
	ld.global.nc.u32 	%r84, [%rd73];
	sub.s32 	%r85, %r83, %r84;
	mul.lo.s32 	%r86, %r85, %r85;
	cvt.u64.u32 	%rd74, %r86;
	add.s64 	%rd75, %rd70, %rd74;
	add.s32 	%r87, %r232, 288;
	mul.wide.u32 	%rd76, %r87, 4;
	add.s64 	%rd77, %rd3, %rd76;
	ld.global.nc.u32 	%r88, [%rd77];
	add.s64 	%rd78, %rd2, %rd76;
	ld.global.nc.u32 	%r89, [%rd78];
	sub.s32 	%r90, %r88, %r89;
	mul.lo.s32 	%r91, %r90, %r90;
	cvt.u64.u32 	%rd79, %r91;
	add.s64 	%rd80, %rd75, %rd79;
	add.s32 	%r92, %r232, 320;
	mul.wide.u32 	%rd81, %r92, 4;
	add.s64 	%rd82, %rd3, %rd81;
	ld.global.nc.u32 	%r93, [%rd82];
	add.s64 	%rd83, %rd2, %rd81;
	ld.global.nc.u32 	%r94, [%rd83];
	sub.s32 	%r95, %r93, %r94;
	mul.lo.s32 	%r96, %r95, %r95;
	cvt.u64.u32 	%rd84, %r96;
	add.s64 	%rd85, %rd80, %rd84;
	add.s32 	%r97, %r232, 352;
	mul.wide.u32 	%rd86, %r97, 4;
	add.s64 	%rd87, %rd3, %rd86;
	ld.global.nc.u32 	%r98, [%rd87];
	add.s64 	%rd88, %rd2, %rd86;
	ld.global.nc.u32 	%r99, [%rd88];
	sub.s32 	%r100, %r98, %r99;
	mul.lo.s32 	%r101, %r100, %r100;
	cvt.u64.u32 	%rd89, %r101;
	add.s64 	%rd90, %rd85, %rd89;
	add.s32 	%r102, %r232, 384;
	mul.wide.u32 	%rd91, %r102, 4;
	add.s64 	%rd92, %rd3, %rd91;
	ld.global.nc.u32 	%r103, [%rd92];
	add.s64 	%rd93, %rd2, %rd91;
	ld.global.nc.u32 	%r104, [%rd93];
	sub.s32 	%r105, %r103, %r104;
	mul.lo.s32 	%r106, %r105, %r105;
	cvt.u64.u32 	%rd94, %r106;
	add.s64 	%rd95, %rd90, %rd94;
	add.s32 	%r107, %r232, 416;
	mul.wide.u32 	%rd96, %r107, 4;
	add.s64 	%rd97, %rd3, %rd96;
	ld.global.nc.u32 	%r108, [%rd97];
	add.s64 	%rd98, %rd2, %rd96;
	ld.global.nc.u32 	%r109, [%rd98];
	sub.s32 	%r110, %r108, %r109;
	mul.lo.s32 	%r111, %r110, %r110;
	cvt.u64.u32 	%rd99, %r111;
	add.s64 	%rd100, %rd95, %rd99;
	add.s32 	%r112, %r232, 448;
	mul.wide.u32 	%rd101, %r112, 4;
	add.s64 	%rd102, %rd3, %rd101;
	ld.global.nc.u32 	%r113, [%rd102];
	add.s64 	%rd103, %rd2, %rd101;
	ld.global.nc.u32 	%r114, [%rd103];
	sub.s32 	%r115, %r113, %r114;
	mul.lo.s32 	%r116, %r115, %r115;
	cvt.u64.u32 	%rd104, %r116;
	add.s64 	%rd105, %rd100, %rd104;
	add.s32 	%r117, %r232, 480;
	mul.wide.u32 	%rd106, %r117, 4;
	add.s64 	%rd107, %rd3, %rd106;
	ld.global.nc.u32 	%r118, [%rd107];
	add.s64 	%rd108, %rd2, %rd106;
	ld.global.nc.u32 	%r119, [%rd108];
	sub.s32 	%r120, %r118, %r119;
	mul.lo.s32 	%r121, %r120, %r120;
	cvt.u64.u32 	%rd109, %r121;
	add.s64 	%rd205, %rd105, %rd109;
	add.s32 	%r232, %r232, 512;
	add.s32 	%r230, %r230, 16;
	setp.ne.s32 	%p3, %r230, 0;
	@%p3 bra 	$L__BB2_3;
$L__BB2_4:
	setp.eq.s32 	%p4, %r10, 0;
	@%p4 bra 	$L__BB2_13;
	and.b32  	%r17, %r9, 7;
	setp.lt.u32 	%p5, %r10, 8;
	@%p5 bra 	$L__BB2_7;
	mul.wide.u32 	%rd111, %r232, 4;
	add.s64 	%rd112, %rd3, %rd111;
	ld.global.nc.u32 	%r122, [%rd112];
	add.s64 	%rd113, %rd2, %rd111;
	ld.global.nc.u32 	%r123, [%rd113];
	sub.s32 	%r124, %r122, %r123;
	mul.lo.s32 	%r125, %r124, %r124;
	cvt.u64.u32 	%rd114, %r125;
	add.s64 	%rd115, %rd205, %rd114;
	add.s32 	%r126, %r232, 32;
	mul.wide.u32 	%rd116, %r126, 4;
	add.s64 	%rd117, %rd3, %rd116;
	ld.global.nc.u32 	%r127, [%rd117];
	add.s64 	%rd118, %rd2, %rd116;
	ld.global.nc.u32 	%r128, [%rd118];
	sub.s32 	%r129, %r127, %r128;
	mul.lo.s32 	%r130, %r129, %r129;
	cvt.u64.u32 	%rd119, %r130;
	add.s64 	%rd120, %rd115, %rd119;
	add.s32 	%r131, %r232, 64;
	mul.wide.u32 	%rd121, %r131, 4;
	add.s64 	%rd122, %rd3, %rd121;
	ld.global.nc.u32 	%r132, [%rd122];
	add.s64 	%rd123, %rd2, %rd121;
	ld.global.nc.u32 	%r133, [%rd123];
	sub.s32 	%r134, %r132, %r133;
	mul.lo.s32 	%r135, %r134, %r134;
	cvt.u64.u32 	%rd124, %r135;
	add.s64 	%rd125, %rd120, %rd124;
	add.s32 	%r136, %r232, 96;
	mul.wide.u32 	%rd126, %r136, 4;
	add.s64 	%rd127, %rd3, %rd126;
	ld.global.nc.u32 	%r137, [%rd127];
	add.s64 	%rd128, %rd2, %rd126;
	ld.global.nc.u32 	%r138, [%rd128];
	sub.s32 	%r139, %r137, %r138;
	mul.lo.s32 	%r140, %r139, %r139;
	cvt.u64.u32 	%rd129, %r140;
	add.s64 	%rd130, %rd125, %rd129;
	add.s32 	%r141, %r232, 128;
	mul.wide.u32 	%rd131, %r141, 4;
	add.s64 	%rd132, %rd3, %rd131;
	ld.global.nc.u32 	%r142, [%rd132];
	add.s64 	%rd133, %rd2, %rd131;
	ld.global.nc.u32 	%r143, [%rd133];
	sub.s32 	%r144, %r142, %r143;
	mul.lo.s32 	%r145, %r144, %r144;
	cvt.u64.u32 	%rd134, %r145;
	add.s64 	%rd135, %rd130, %rd134;
	add.s32 	%r146, %r232, 160;
	mul.wide.u32 	%rd136, %r146, 4;
	add.s64 	%rd137, %rd3, %rd136;
	ld.global.nc.u32 	%r147, [%rd137];
	add.s64 	%rd138, %rd2, %rd136;
	ld.global.nc.u32 	%r148, [%rd138];
	sub.s32 	%r149, %r147, %r148;
	mul.lo.s32 	%r150, %r149, %r149;
	cvt.u64.u32 	%rd139, %r150;
	add.s64 	%rd140, %rd135, %rd139;
	add.s32 	%r151, %r232, 192;
	mul.wide.u32 	%rd141, %r151, 4;
	add.s64 	%rd142, %rd3, %rd141;
	ld.global.nc.u32 	%r152, [%rd142];
	add.s64 	%rd143, %rd2, %rd141;
	ld.global.nc.u32 	%r153, [%rd143];
	sub.s32 	%r154, %r152, %r153;
	mul.lo.s32 	%r155, %r154, %r154;
	cvt.u64.u32 	%rd144, %r155;
	add.s64 	%rd145, %rd140, %rd144;
	add.s32 	%r156, %r232, 224;
	mul.wide.u32 	%rd146, %r156, 4;
	add.s64 	%rd147, %rd3, %rd146;
	ld.global.nc.u32 	%r157, [%rd147];
	add.s64 	%rd148, %rd2, %rd146;
	ld.global.nc.u32 	%r158, [%rd148];
	sub.s32 	%r159, %r157, %r158;
	mul.lo.s32 	%r160, %r159, %r159;
	cvt.u64.u32 	%rd149, %r160;
	add.s64 	%rd205, %rd145, %rd149;
	add.s32 	%r232, %r232, 256;
$L__BB2_7:
	setp.eq.s32 	%p6, %r17, 0;
	@%p6 bra 	$L__BB2_13;
	and.b32  	%r20, %r9, 3;
	setp.lt.u32 	%p7, %r17, 4;
	@%p7 bra 	$L__BB2_10;
	mul.wide.u32 	%rd151, %r232, 4;
	add.s64 	%rd152, %rd3, %rd151;
	ld.global.nc.u32 	%r161, [%rd152];
	add.s64 	%rd153, %rd2, %rd151;
	ld.global.nc.u32 	%r162, [%rd153];
	sub.s32 	%r163, %r161, %r162;
	mul.lo.s32 	%r164, %r163, %r163;
	cvt.u64.u32 	%rd154, %r164;
	add.s64 	%rd155, %rd205, %rd154;
	add.s32 	%r165, %r232, 32;
	mul.wide.u32 	%rd156, %r165, 4;
	add.s64 	%rd157, %rd3, %rd156;
	ld.global.nc.u32 	%r166, [%rd157];
	add.s64 	%rd158, %rd2, %rd156;
	ld.global.nc.u32 	%r167, [%rd158];
	sub.s32 	%r168, %r166, %r167;
	mul.lo.s32 	%r169, %r168, %r168;
	cvt.u64.u32 	%rd159, %r169;
	add.s64 	%rd160, %rd155, %rd159;
	add.s32 	%r170, %r232, 64;
	mul.wide.u32 	%rd161, %r170, 4;
	add.s64 	%rd162, %rd3, %rd161;
	ld.global.nc.u32 	%r171, [%rd162];
	add.s64 	%rd163, %rd2, %rd161;
	ld.global.nc.u32 	%r172, [%rd163];
	sub.s32 	%r173, %r171, %r172;
	mul.lo.s32 	%r174, %r173, %r173;
	cvt.u64.u32 	%rd164, %r174;
	add.s64 	%rd165, %rd160, %rd164;
	add.s32 	%r175, %r232, 96;
	mul.wide.u32 	%rd166, %r175, 4;
	add.s64 	%rd167, %rd3, %rd166;
	ld.global.nc.u32 	%r176, [%rd167];
	add.s64 	%rd168, %rd2, %rd166;
	ld.global.nc.u32 	%r177, [%rd168];
	sub.s32 	%r178, %r176, %r177;
	mul.lo.s32 	%r179, %r178, %r178;
	cvt.u64.u32 	%rd169, %r179;
	add.s64 	%rd205, %rd165, %rd169;
	add.s32 	%r232, %r232, 128;
$L__BB2_10:
	setp.eq.s32 	%p8, %r20, 0;
	@%p8 bra 	$L__BB2_13;
	neg.s32 	%r235, %r20;
$L__BB2_12:
	.pragma "nounroll";
	mul.wide.u32 	%rd170, %r232, 4;
	add.s64 	%rd171, %rd3, %rd170;
	ld.global.nc.u32 	%r180, [%rd171];
	add.s64 	%rd172, %rd2, %rd170;
	ld.global.nc.u32 	%r181, [%rd172];
	sub.s32 	%r182, %r180, %r181;
	mul.lo.s32 	%r183, %r182, %r182;
	cvt.u64.u32 	%rd173, %r183;
	add.s64 	%rd205, %rd205, %rd173;
	add.s32 	%r232, %r232, 32;
	add.s32 	%r235, %r235, 1;
	setp.ne.s32 	%p9, %r235, 0;
	@%p9 bra 	$L__BB2_12;
$L__BB2_13:
	mad.lo.s32 	%r28, %r4, %r3, %r2;
	setp.ge.u32 	%p10, %r28, %r29;
	@%p10 bra 	$L__BB2_15;
	mul.wide.u32 	%rd174, %r28, 4;
	add.s64 	%rd175, %rd3, %rd174;
	ld.global.nc.u32 	%r184, [%rd175];
	add.s64 	%rd176, %rd2, %rd174;
	ld.global.nc.u32 	%r185, [%rd176];
	sub.s32 	%r186, %r184, %r185;
	mul.lo.s32 	%r187, %r186, %r186;
	cvt.u64.u32 	%rd177, %r187;
	add.s64 	%rd205, %rd205, %rd177;
$L__BB2_15:
	// begin inline asm
	mov.b64 {%r188,%r189}, %rd205;
	// end inline asm
	shfl.sync.down.b32	%r191|%p11, %r189, 16, 31, -1;
	shfl.sync.down.b32	%r190|%p12, %r188, 16, 31, -1;
	// begin inline asm
	mov.b64 %rd179, {%r190,%r191};
	// end inline asm
	add.s64 	%rd180, %rd179, %rd205;
	// begin inline asm
	mov.b64 {%r192,%r193}, %rd180;
	// end inline asm
	shfl.sync.down.b32	%r195|%p13, %r193, 8, 31, 65535;
	shfl.sync.down.b32	%r194|%p14, %r192, 8, 31, 65535;
	// begin inline asm
	mov.b64 %rd181, {%r194,%r195};
	// end inline asm
	add.s64 	%rd182, %rd181, %rd180;
	// begin inline asm
	mov.b64 {%r196,%r197}, %rd182;
	// end inline asm
	shfl.sync.down.b32	%r199|%p15, %r197, 4, 31, 255;
	shfl.sync.down.b32	%r198|%p16, %r196, 4, 31, 255;
	// begin inline asm
	mov.b64 %rd183, {%r198,%r199};
	// end inline asm
	add.s64 	%rd184, %rd183, %rd182;
	// begin inline asm
	mov.b64 {%r200,%r201}, %rd184;
	// end inline asm
	shfl.sync.down.b32	%r203|%p17, %r201, 2, 31, 15;
	shfl.sync.down.b32	%r202|%p18, %r200, 2, 31, 15;
	// begin inline asm
	mov.b64 %rd185, {%r202,%r203};
	// end inline asm
	add.s64 	%rd186, %rd185, %rd184;
	// begin inline asm
	mov.b64 {%r204,%r205}, %rd186;
	// end inline asm
	shfl.sync.down.b32	%r207|%p19, %r205, 1, 31, 3;
	shfl.sync.down.b32	%r206|%p20, %r204, 1, 31, 3;
	// begin inline asm
	mov.b64 %rd187, {%r206,%r207};
	// end inline asm
	add.s64 	%rd19, %rd187, %rd186;
	setp.ne.s32 	%p21, %r6, 0;
	@%p21 bra 	$L__BB2_17;
	shr.u32 	%r208, %r1, 2;
	mov.u32 	%r209, warp_partial_sum;
	add.s32 	%r210, %r209, %r208;
	st.shared.u64 	[%r210], %rd19;
$L__BB2_17:
	bar.sync 	0;
	setp.gt.u32 	%p22, %r1, 31;
	@%p22 bra 	$L__BB2_21;
	setp.ne.s32 	%p23, %r6, 0;
	shl.b32 	%r227, %r6, 3;
	mov.u32 	%r228, warp_partial_sum;
	add.s32 	%r229, %r228, %r227;
	ld.shared.u64 	%rd188, [%r229];
	// begin inline asm
	mov.b64 {%r211,%r212}, %rd188;
	// end inline asm
	shfl.sync.down.b32	%r214|%p24, %r212, 8, 31, 65535;
	shfl.sync.down.b32	%r213|%p25, %r211, 8, 31, 65535;
	// begin inline asm
	mov.b64 %rd189, {%r213,%r214};
	// end inline asm
	add.s64 	%rd190, %rd189, %rd188;
	// begin inline asm
	mov.b64 {%r215,%r216}, %rd190;
	// end inline asm
	shfl.sync.down.b32	%r218|%p26, %r216, 4, 31, 255;
	shfl.sync.down.b32	%r217|%p27, %r215, 4, 31, 255;
	// begin inline asm
	mov.b64 %rd191, {%r217,%r218};
	// end inline asm
	add.s64 	%rd192, %rd191, %rd190;
	// begin inline asm
	mov.b64 {%r219,%r220}, %rd192;
	// end inline asm
	shfl.sync.down.b32	%r222|%p28, %r220, 2, 31, 15;
	shfl.sync.down.b32	%r221|%p29, %r219, 2, 31, 15;
	// begin inline asm
	mov.b64 %rd193, {%r221,%r222};
	// end inline asm
	add.s64 	%rd194, %rd193, %rd192;
	// begin inline asm
	mov.b64 {%r223,%r224}, %rd194;
	// end inline asm
	shfl.sync.down.b32	%r226|%p30, %r224, 1, 31, 3;
	shfl.sync.down.b32	%r225|%p31, %r223, 1, 31, 3;
	// begin inline asm
	mov.b64 %rd195, {%r225,%r226};
	// end inline asm
	add.s64 	%rd20, %rd195, %rd194;
	@%p23 bra 	$L__BB2_21;
	ld.global.u64 	%rd207, [%rd1];
$L__BB2_20:
	add.s64 	%rd196, %rd20, %rd207;
	atom.relaxed.global.cas.b64 	%rd23, [%rd1], %rd207, %rd196;
	setp.ne.s64 	%p32, %rd207, %rd23;
	mov.u64 	%rd207, %rd23;
	@%p32 bra 	$L__BB2_20;
$L__BB2_21:
	ret;

}


// ===== COMPILED SASS (sm_100) =====

	.target	sm_100

	.elftype	@"ET_EXEC"


//--------------------- .note.nv.tkinfo           --------------------------
	.section	.note.nv.tkinfo,"",@"SHT_NOTE"
	.sectionflags	@"SHF_NOTE_NV_TKINFO"
	.tkinfo
        /*0018*/ 	.word	0x00000002
        /*0030*/ 	.string	""
        /*0030*/ 	.string	"ptxas"
        /*0030*/ 	.string	"Cuda compilation tools, release 13.0, V13.0.88"
        /*0030*/ 	.string	"Build cuda_13.0.r13.0/compiler.36424714_0"
        /*0030*/ 	.string	"-arch sm_100 -m 64 "



//--------------------- .note.nv.cuinfo           --------------------------
	.section	.note.nv.cuinfo,"",@"SHT_NOTE"
	.sectionflags	@"SHF_NOTE_NV_CUINFO"
        /*0018*/ 	.short	0x0002
        /*001a*/ 	.short	0x0064
        /*001c*/ 	.short	0x0082
	.zero		2


//--------------------- .nv.info                  --------------------------
	.section	.nv.info,"",@"SHT_CUDA_INFO"
	.align	4


	//----- nvinfo : EIATTR_REGCOUNT
	.align		4
        /*0000*/ 	.byte	0x04, 0x2f
        /*0002*/ 	.short	(.L_1 - .L_0)
	.align		4
.L_0:
        /*0004*/ 	.word	index@(_Z10sqrtKernelPfPKx)
        /*0008*/ 	.word	0x00000012


	//----- nvinfo : EIATTR_FRAME_SIZE
	.align		4
.L_1:
        /*000c*/ 	.byte	0x04, 0x11
        /*000e*/ 	.short	(.L_3 - .L_2)
	.align		4
.L_2:
        /*0010*/ 	.word	index@($__internal_0_$__cuda_sm20_dsqrt_rn_f64_mediumpath_v1)
        /*0014*/ 	.word	0x00000000


	//----- nvinfo : EIATTR_FRAME_SIZE
	.align		4
.L_3:
        /*0018*/ 	.byte	0x04, 0x11
        /*001a*/ 	.short	(.L_5 - .L_4)
	.align		4
.L_4:
        /*001c*/ 	.word	index@(_Z10sqrtKernelPfPKx)
        /*0020*/ 	.word	0x00000000


	//----- nvinfo : EIATTR_REGCOUNT
	.align		4
.L_5:
        /*0024*/ 	.byte	0x04, 0x2f
        /*0026*/ 	.short	(.L_7 - .L_6)
	.align		4
.L_6:
        /*0028*/ 	.word	index@(_Z16warpStrideKernelILj8EEvjPKiS1_Px)
        /*002c*/ 	.word	0x00000020


	//----- nvinfo : EIATTR_FRAME_SIZE
	.align		4
.L_7:
        /*0030*/ 	.byte	0x04, 0x11
        /*0032*/ 	.short	(.L_9 - .L_8)
	.align		4
.L_8:
        /*0034*/ 	.word	index@(_Z16warpStrideKernelILj8EEvjPKiS1_Px)
        /*0038*/ 	.word	0x00000000


	//----- nvinfo : EIATTR_REGCOUNT
	.align		4
.L_9:
        /*003c*/ 	.byte	0x04, 0x2f
        /*003e*/ 	.short	(.L_11 - .L_10)
	.align		4
.L_10:
        /*0040*/ 	.word	index@(_Z16warpStrideKernelILj9EEvjPKiS1_Px)
        /*0044*/ 	.word	0x00000020


	//----- nvinfo : EIATTR_FRAME_SIZE
	.align		4
.L_11:
        /*0048*/ 	.byte	0x04, 0x11
        /*004a*/ 	.short	(.L_13 - .L_12)
	.align		4
.L_12:
        /*004c*/ 	.word	index@(_Z16warpStrideKernelILj9EEvjPKiS1_Px)
        /*0050*/ 	.word	0x00000000


	//----- nvinfo : EIATTR_MIN_STACK_SIZE
	.align		4
.L_13:
        /*0054*/ 	.byte	0x04, 0x12
        /*0056*/ 	.short	(.L_15 - .L_14)
	.align		4
.L_14:
        /*0058*/ 	.word	index@(_Z16warpStrideKernelILj9EEvjPKiS1_Px)
        /*005c*/ 	.word	0x00000000


	//----- nvinfo : EIATTR_MIN_STACK_SIZE
	.align		4
.L_15:
        /*0060*/ 	.byte	0x04, 0x12
        /*0062*/ 	.short	(.L_17 - .L_16)
	.align		4
.L_16:
        /*0064*/ 	.word	index@(_Z16warpStrideKernelILj8EEvjPKiS1_Px)
        /*0068*/ 	.word	0x00000000


	//----- nvinfo : EIATTR_MIN_STACK_SIZE
	.align		4
.L_17:
        /*006c*/ 	.byte	0x04, 0x12
        /*006e*/ 	.short	(.L_19 - .L_18)
	.align		4
.L_18:
        /*0070*/ 	.word	index@(_Z10sqrtKernelPfPKx)
        /*0074*/ 	.word	0x00000000
.L_19:


//--------------------- .nv.compat                --------------------------
	.section	.nv.compat,"",@"SHT_CUDA_COMPAT_INFO"
	.align	4
        /*0000*/ 	.byte	0x02, 0x09, 0x00, 0x00, 0x02, 0x02, 0x01, 0x00, 0x02, 0x05, 0x05, 0x00, 0x03, 0x07, 0x01, 0x01
        /*0010*/ 	.byte	0x02, 0x03, 0x00, 0x00, 0x02, 0x06, 0x01, 0x00, 0x04, 0x0b, 0x08, 0x00, 0x01, 0x00, 0x00, 0x00
        /*0020*/ 	.byte	0x00, 0x00, 0x00, 0x00


//--------------------- .nv.info._Z16warpStrideKernelILj9EEvjPKiS1_Px --------------------------
	.section	.nv.info._Z16warpStrideKernelILj9EEvjPKiS1_Px,"",@"SHT_CUDA_INFO"
	.sectionflags	@""
	.align	4


	//----- nvinfo : EIATTR_CUDA_API_VERSION
	.align		4
        /*0000*/ 	.byte	0x04, 0x37
        /*0002*/ 	.short	(.L_21 - .L_20)
.L_20:
        /*0004*/ 	.word	0x00000082


	//----- nvinfo : EIATTR_KPARAM_INFO
	.align		4
.L_21:
        /*0008*/ 	.byte	0x04, 0x17
        /*000a*/ 	.short	(.L_23 - .L_22)
.L_22:
        /*000c*/ 	.word	0x00000000
        /*0010*/ 	.short	0x0003
        /*0012*/ 	.short	0x0018
        /*0014*/ 	.byte	0x00, 0xf5, 0x21, 0x00


	//----- nvinfo : EIATTR_KPARAM_INFO
	.align		4
.L_23:
        /*0018*/ 	.byte	0x04, 0x17
        /*001a*/ 	.short	(.L_25 - .L_24)
.L_24:
        /*001c*/ 	.word	0x00000000
        /*0020*/ 	.short	0x0002
        /*0022*/ 	.short	0x0010
        /*0024*/ 	.byte	0x00, 0xf5, 0x21, 0x00


	//----- nvinfo : EIATTR_KPARAM_INFO
	.align		4
.L_25:
        /*0028*/ 	.byte	0x04, 0x17
        /*002a*/ 	.short	(.L_27 - .L_26)
.L_26:
        /*002c*/ 	.word	0x00000000
        /*0030*/ 	.short	0x0001
        /*0032*/ 	.short	0x0008
        /*0034*/ 	.byte	0x00, 0xf5, 0x21, 0x00


	//----- nvinfo : EIATTR_KPARAM_INFO
	.align		4
.L_27:
        /*0038*/ 	.byte	0x04, 0x17
        /*003a*/ 	.short	(.L_29 - .L_28)
.L_28:
        /*003c*/ 	.word	0x00000000
        /*0040*/ 	.short	0x0000
        /*0042*/ 	.short	0x0000
        /*0044*/ 	.byte	0x00, 0xf0, 0x11, 0x00


	//----- nvinfo : EIATTR_SPARSE_MMA_MASK
	.align		4
.L_29:
        /*0048*/ 	.byte	0x03, 0x50
        /*004a*/ 	.short	0x0000


	//----- nvinfo : EIATTR_MAXREG_COUNT
	.align		4
        /*004c*/ 	.byte	0x03, 0x1b
        /*004e*/ 	.short	0x00ff


	//----- nvinfo : EIATTR_NUM_BARRIERS
	.align		4
        /*0050*/ 	.byte	0x02, 0x4c
        /*0052*/ 	.byte	0x01
	.zero		1


	//----- nvinfo : EIATTR_MERCURY_ISA_VERSION
	.align		4
        /*0054*/ 	.byte	0x03, 0x5f
        /*0056*/ 	.short	0x0101


	//----- nvinfo : EIATTR_COOP_GROUP_MASK_REGIDS
	.align		4
        /*0058*/ 	.byte	0x04, 0x29
        /*005a*/ 	.short	(.L_31 - .L_30)


	//   ....[0]....
.L_30:
        /*005c*/ 	.word	0xffffffff


	//   ....[1]....
        /*0060*/ 	.word	0xffffffff


	//   ....[2]....
        /*0064*/ 	.word	0x05000004


	//   ....[3]....
        /*0068*/ 	.word	0x05000004


	//   ....[4]....
        /*006c*/ 	.word	0x05000006


	//   ....[5]....
        /*0070*/ 	.word	0x05000006


	//   ....[6]....
        /*0074*/ 	.word	0x05000003


	//   ....[7]....
        /*0078*/ 	.word	0x05000003


	//   ....[8]....
        /*007c*/ 	.word	0x05000000


	//   ....[9]....
        /*0080*/ 	.word	0x05000000


	//   ....[10]....
        /*0084*/ 	.word	0x05000004


	//   ....[11]....
        /*0088*/ 	.word	0x05000004


	//   ....[12]....
        /*008c*/ 	.word	0x05000006


	//   ....[13]....
        /*0090*/ 	.word	0x05000006


	//   ....[14]....
        /*0094*/ 	.word	0x05000003


	//   ....[15]....
        /*0098*/ 	.word	0x05000003


	//   ....[16]....
        /*009c*/ 	.word	0x05000000


	//   ....[17]....
        /*00a0*/ 	.word	0x05000000


	//----- nvinfo : EIATTR_COOP_GROUP_INSTR_OFFSETS
	.align		4
.L_31:
        /*00a4*/ 	.byte	0x04, 0x28
        /*00a6*/ 	.short	(.L_33 - .L_32)


	//   ....[0]....
.L_32:
        /*00a8*/ 	.word	0x000014b0


	//   ....[1]....
        /*00ac*/ 	.word	0x000014c0


	//   ....[2]....
        /*00b0*/ 	.word	0x000014f0


	//   ....[3]....
        /*00b4*/ 	.word	0x00001500


	//   ....[4]....
        /*00b8*/ 	.word	0x00001540


	//   ....[5]....
        /*00bc*/ 	.word	0x00001550


	//   ....[6]....
        /*00c0*/ 	.word	0x00001590


	//   ....[7]....
        /*00c4*/ 	.word	0x000015a0


	//   ....[8]....
        /*00c8*/ 	.word	0x00001600


	//   ....[9]....
        /*00cc*/ 	.word	0x00001610


	//   ....[10]....
        /*00d0*/ 	.word	0x00001700


	//   ....[11]....
        /*00d4*/ 	.word	0x00001710


	//   ....[12]....
        /*00d8*/ 	.word	0x00001740


	//   ....[13]....
        /*00dc*/ 	.word	0x00001750


	//   ....[14]....
        /*00e0*/ 	.word	0x00001780


	//   ....[15]....
        /*00e4*/ 	.word	0x00001790


	//   ....[16]....
        /*00e8*/ 	.word	0x000017c0


	//   ....[17]....
        /*00ec*/ 	.word	0x000017d0


	//----- nvinfo : EIATTR_VRC_CTA_INIT_COUNT
	.align		4
.L_33:
        /*00f0*/ 	.byte	0x02, 0x4a
	.zero		1
	.zero		1


	//----- nvinfo : EIATTR_EXIT_INSTR_OFFSETS
	.align		4
        /*00f4*/ 	.byte	0x04, 0x1c
        /*00f6*/ 	.short	(.L_35 - .L_34)


	//   ....[0]....
.L_34:
        /*00f8*/ 	.word	0x000016a0


	//   ....[1]....
        /*00fc*/ 	.word	0x000017e0


	//   ....[2]....
        /*0100*/ 	.word	0x000018e0


	//----- nvinfo : EIATTR_CRS_STACK_SIZE
	.align		4
.L_35:
        /*0104*/ 	.byte	0x04, 0x1e
        /*0106*/ 	.short	(.L_37 - .L_36)
.L_36:
        /*0108*/ 	.word	0x00000000


	//----- nvinfo : EIATTR_CBANK_PARAM_SIZE
	.align		4
.L_37:
        /*010c*/ 	.byte	0x03, 0x19
        /*010e*/ 	.short	0x0020


	//----- nvinfo : EIATTR_PARAM_CBANK
	.align		4
        /*0110*/ 	.byte	0x04, 0x0a
        /*0112*/ 	.short	(.L_39 - .L_38)
	.align		4
.L_38:
        /*0114*/ 	.word	index@(.nv.constant0._Z16warpStrideKernelILj9EEvjPKiS1_Px)
        /*0118*/ 	.short	0x0380
        /*011a*/ 	.short	0x0020


	//----- nvinfo : EIATTR_SW_WAR
	.align		4
.L_39:
        /*011c*/ 	.byte	0x04, 0x36
        /*011e*/ 	.short	(.L_41 - .L_40)
.L_40:
        /*0120*/ 	.word	0x00000008
.L_41:


//--------------------- .nv.info._Z16warpStrideKernelILj8EEvjPKiS1_Px --------------------------
	.section	.nv.info._Z16warpStrideKernelILj8EEvjPKiS1_Px,"",@"SHT_CUDA_INFO"
	.sectionflags	@""
	.align	4


	//----- nvinfo : EIATTR_CUDA_API_VERSION
	.align		4
        /*0000*/ 	.byte	0x04, 0x37
        /*0002*/ 	.short	(.L_43 - .L_42)
.L_42:
        /*0004*/ 	.word	0x00000082


	//----- nvinfo : EIATTR_KPARAM_INFO
	.align		4
.L_43:
        /*0008*/ 	.byte	0x04, 0x17
        /*000a*/ 	.short	(.L_45 - .L_44)
.L_44:
        /*000c*/ 	.word	0x00000000
        /*0010*/ 	.short	0x0003
        /*0012*/ 	.short	0x0018
        /*0014*/ 	.byte	0x00, 0xf5, 0x21, 0x00


	//----- nvinfo : EIATTR_KPARAM_INFO
	.align		4
.L_45:
        /*0018*/ 	.byte	0x04, 0x17
        /*001a*/ 	.short	(.L_47 - .L_46)
.L_46:
        /*001c*/ 	.word	0x00000000
        /*0020*/ 	.short	0x0002
        /*0022*/ 	.short	0x0010
        /*0024*/ 	.byte	0x00, 0xf5, 0x21, 0x00


	//----- nvinfo : EIATTR_KPARAM_INFO
	.align		4
.L_47:
        /*0028*/ 	.byte	0x04, 0x17
        /*002a*/ 	.short	(.L_49 - .L_48)
.L_48:
        /*002c*/ 	.word	0x00000000
        /*0030*/ 	.short	0x0001
        /*0032*/ 	.short	0x0008
        /*0034*/ 	.byte	0x00, 0xf5, 0x21, 0x00


	//----- nvinfo : EIATTR_KPARAM_INFO
	.align		4
.L_49:
        /*0038*/ 	.byte	0x04, 0x17
        /*003a*/ 	.short	(.L_51 - .L_50)
.L_50:
        /*003c*/ 	.word	0x00000000
        /*0040*/ 	.short	0x0000
        /*0042*/ 	.short	0x0000
        /*0044*/ 	.byte	0x00, 0xf0, 0x11, 0x00


	//----- nvinfo : EIATTR_SPARSE_MMA_MASK
	.align		4
.L_51:
        /*0048*/ 	.byte	0x03, 0x50
        /*004a*/ 	.short	0x0000


	//----- nvinfo : EIATTR_MAXREG_COUNT
	.align		4
        /*004c*/ 	.byte	0x03, 0x1b
        /*004e*/ 	.short	0x00ff


	//----- nvinfo : EIATTR_NUM_BARRIERS
	.align		4
        /*0050*/ 	.byte	0x02, 0x4c
        /*0052*/ 	.byte	0x01
	.zero		1


	//----- nvinfo : EIATTR_MERCURY_ISA_VERSION
	.align		4
        /*0054*/ 	.byte	0x03, 0x5f
        /*0056*/ 	.short	0x0101


	//----- nvinfo : EIATTR_COOP_GROUP_MASK_REGIDS
	.align		4
        /*0058*/ 	.byte	0x04, 0x29
        /*005a*/ 	.short	(.L_53 - .L_52)


	//   ....[0]....
.L_52:
        /*005c*/ 	.word	0xffffffff


	//   ....[1]....
        /*0060*/ 	.word	0xffffffff


	//   ....[2]....
        /*0064*/ 	.word	0x0500000e


	//   ....[3]....
        /*0068*/ 	.word	0x0500000e


	//   ....[4]....
        /*006c*/ 	.word	0x05000003


	//   ....[5]....
        /*0070*/ 	.word	0x05000003


	//   ....[6]....
        /*0074*/ 	.word	0x05000000


	//   ....[7]....
        /*0078*/ 	.word	0x05000000


	//   ....[8]....
        /*007c*/ 	.word	0x0500000e


	//   ....[9]....
        /*0080*/ 	.word	0x0500000e


	//   ....[10]....
        /*0084*/ 	.word	0x05000003


	//   ....[11]....
        /*0088*/ 	.word	0x05000003


	//   ....[12]....
        /*008c*/ 	.word	0x05000000


	//   ....[13]....
        /*0090*/ 	.word	0x05000000


	//   ....[14]....
        /*0094*/ 	.word	0x0500000e


	//   ....[15]....
        /*0098*/ 	.word	0x0500000e


	//----- nvinfo : EIATTR_COOP_GROUP_INSTR_OFFSETS
	.align		4
.L_53:
        /*009c*/ 	.byte	0x04, 0x28
        /*009e*/ 	.short	(.L_55 - .L_54)


	//   ....[0]....
.L_54:
        /*00a0*/ 	.word	0x000014c0


	//   ....[1]....
        /*00a4*/ 	.word	0x000014d0


	//   ....[2]....
        /*00a8*/ 	.word	0x00001500


	//   ....[3]....
        /*00ac*/ 	.word	0x00001510


	//   ....[4]....
        /*00b0*/ 	.word	0x00001540


	//   ....[5]....
        /*00b4*/ 	.word	0x00001550


	//   ....[6]....
        /*00b8*/ 	.word	0x00001590


	//   ....[7]....
        /*00bc*/ 	.word	0x000015a0


	//   ....[8]....
        /*00c0*/ 	.word	0x00001600


	//   ....[9]....
        /*00c4*/ 	.word	0x00001610


	//   ....[10]....
        /*00c8*/ 	.word	0x00001700


	//   ....[11]....
        /*00cc*/ 	.word	0x00001710


	//   ....[12]....
        /*00d0*/ 	.word	0x00001740


	//   ....[13]....
        /*00d4*/ 	.word	0x00001750


	//   ....[14]....
        /*00d8*/ 	.word	0x00001780


	//   ....[15]....
        /*00dc*/ 	.word	0x00001790


	//----- nvinfo : EIATTR_VRC_CTA_INIT_COUNT
	.align		4
.L_55:
        /*00e0*/ 	.byte	0x02, 0x4a
	.zero		1
	.zero		1


	//----- nvinfo : EIATTR_EXIT_INSTR_OFFSETS
	.align		4
        /*00e4*/ 	.byte	0x04, 0x1c
        /*00e6*/ 	.short	(.L_57 - .L_56)


	//   ....[0]....
.L_56:
        /*00e8*/ 	.word	0x000016a0


	//   ....[1]....
        /*00ec*/ 	.word	0x000017a0


	//   ....[2]....
        /*00f0*/ 	.word	0x000018a0


	//----- nvinfo : EIATTR_CRS_STACK_SIZE
	.align		4
.L_57:
        /*00f4*/ 	.byte	0x04, 0x1e
        /*00f6*/ 	.short	(.L_59 - .L_58)
.L_58:
        /*00f8*/ 	.word	0x00000000


	//----- nvinfo : EIATTR_CBANK_PARAM_SIZE
	.align		4
.L_59:
        /*00fc*/ 	.byte	0x03, 0x19
        /*00fe*/ 	.short	0x0020


	//----- nvinfo : EIATTR_PARAM_CBANK
	.align		4
        /*0100*/ 	.byte	0x04, 0x0a
        /*0102*/ 	.short	(.L_61 - .L_60)
	.align		4
.L_60:
        /*0104*/ 	.word	index@(.nv.constant0._Z16warpStrideKernelILj8EEvjPKiS1_Px)
        /*0108*/ 	.short	0x0380
        /*010a*/ 	.short	0x0020


	//----- nvinfo : EIATTR_SW_WAR
	.align		4
.L_61:
        /*010c*/ 	.byte	0x04, 0x36
        /*010e*/ 	.short	(.L_63 - .L_62)
.L_62:
        /*0110*/ 	.word	0x00000008
.L_63:


//--------------------- .nv.info._Z10sqrtKernelPfPKx --------------------------
	.section	.nv.info._Z10sqrtKernelPfPKx,"",@"SHT_CUDA_INFO"
	.sectionflags	@""
	.align	4


	//----- nvinfo : EIATTR_CUDA_API_VERSION
	.align		4
        /*0000*/ 	.byte	0x04, 0x37
        /*0002*/ 	.short	(.L_65 - .L_64)
.L_64:
        /*0004*/ 	.word	0x00000082


	//----- nvinfo : EIATTR_KPARAM_INFO
	.align		4
.L_65:
        /*0008*/ 	.byte	0x04, 0x17
        /*000a*/ 	.short	(.L_67 - .L_66)
.L_66:
        /*000c*/ 	.word	0x00000000
        /*0010*/ 	.short	0x0001
        /*0012*/ 	.short	0x0008
        /*0014*/ 	.byte	0x00, 0xf5, 0x21, 0x00


	//----- nvinfo : EIATTR_KPARAM_INFO
	.align		4
.L_67:
        /*0018*/ 	.byte	0x04, 0x17
        /*001a*/ 	.short	(.L_69 - .L_68)
.L_68:
        /*001c*/ 	.word	0x00000000
        /*0020*/ 	.short	0x0000
        /*0022*/ 	.short	0x0000
        /*0024*/ 	.byte	0x00, 0xf5, 0x21, 0x00


	//----- nvinfo : EIATTR_SPARSE_MMA_MASK
	.align		4
.L_69:
        /*0028*/ 	.byte	0x03, 0x50
        /*002a*/ 	.short	0x0000


	//----- nvinfo : EIATTR_MAXREG_COUNT
	.align		4
        /*002c*/ 	.byte	0x03, 0x1b
        /*002e*/ 	.short	0x00ff


	//----- nvinfo : EIATTR_MERCURY_ISA_VERSION
	.align		4
        /*0030*/ 	.byte	0x03, 0x5f
        /*0032*/ 	.short	0x0101


	//----- nvinfo : EIATTR_VRC_CTA_INIT_COUNT
	.align		4
        /*0034*/ 	.byte	0x02, 0x4a
	.zero		1
	.zero		1


	//----- nvinfo : EIATTR_EXIT_INSTR_OFFSETS
	.align		4
        /*0038*/ 	.byte	0x04, 0x1c
        /*003a*/ 	.short	(.L_71 - .L_70)


	//   ....[0]....
.L_70:
        /*003c*/ 	.word	0x000001c0


	//----- nvinfo : EIATTR_CRS_STACK_SIZE
	.align		4
.L_71:
        /*0040*/ 	.byte	0x04, 0x1e
        /*0042*/ 	.short	(.L_73 - .L_72)
.L_72:
        /*0044*/ 	.word	0x00000000


	//----- nvinfo : EIATTR_CBANK_PARAM_SIZE
	.align		4
.L_73:
        /*0048*/ 	.byte	0x03, 0x19
        /*004a*/ 	.short	0x0010


	//----- nvinfo : EIATTR_PARAM_CBANK
	.align		4
        /*004c*/ 	.byte	0x04, 0x0a
        /*004e*/ 	.short	(.L_75 - .L_74)
	.align		4
.L_74:
        /*0050*/ 	.word	index@(.nv.constant0._Z10sqrtKernelPfPKx)
        /*0054*/ 	.short	0x0380
        /*0056*/ 	.short	0x0010


	//----- nvinfo : EIATTR_SW_WAR
	.align		4
.L_75:
        /*0058*/ 	.byte	0x04, 0x36
        /*005a*/ 	.short	(.L_77 - .L_76)
.L_76:
        /*005c*/ 	.word	0x00000008
.L_77:


//--------------------- .nv.callgraph             --------------------------
	.section	.nv.callgraph,"",@"SHT_CUDA_CALLGRAPH"
	.align	4
	.sectionentsize	8
	.align		4
        /*0000*/ 	.word	0x00000000
	.align		4
        /*0004*/ 	.word	0xffffffff
	.align		4
        /*0008*/ 	.word	0x00000000
	.align		4
        /*000c*/ 	.word	0xfffffffe
	.align		4
        /*0010*/ 	.word	0x00000000
	.align		4
        /*0014*/ 	.word	0xfffffffd
	.align		4
        /*0018*/ 	.word	0x00000000
	.align		4
        /*001c*/ 	.word	0xfffffffc


//--------------------- .text._Z16warpStrideKernelILj9EEvjPKiS1_Px --------------------------
	.section	.text._Z16warpStrideKernelILj9EEvjPKiS1_Px,"ax",@progbits
	.align	128
        .global         _Z16warpStrideKernelILj9EEvjPKiS1_Px
        .type           _Z16warpStrideKernelILj9EEvjPKiS1_Px,@function
        .size           _Z16warpStrideKernelILj9EEvjPKiS1_Px,(.L_x_30 - _Z16warpStrideKernelILj9EEvjPKiS1_Px)
        .other          _Z16warpStrideKernelILj9EEvjPKiS1_Px,@"STO_CUDA_ENTRY STV_DEFAULT"
_Z16warpStrideKernelILj9EEvjPKiS1_Px:
.text._Z16warpStrideKernelILj9EEvjPKiS1_Px:
[----:B------:R-:W-:Y:S08]  /*0000*/  LDC R1, c[0x0][0x37c] ;  /* 0x0000df00ff017b82 */ /* 0x000ff00000000800 */
[----:B------:R-:W0:Y:S01]  /*0010*/  LDC R0, c[0x0][0x370] ;  /* 0x0000dc00ff007b82 */ /* 0x000e220000000800 */
[----:B------:R-:W1:Y:S01]  /*0020*/  LDCU UR5, c[0x0][0x380] ;  /* 0x00007000ff0577ac */ /* 0x000e620008000800 */
[----:B------:R-:W-:Y:S01]  /*0030*/  BSSY.RECONVERGENT B0, `(.L_x_0) ;  /* 0x000013a000007945 */ /* 0x000fe20003800200 */
[----:B------:R-:W-:Y:S01]  /*0040*/  IMAD.MOV.U32 R23, RZ, RZ, RZ ;  /* 0x000000ffff177224 */ /* 0x000fe200078e00ff */
[----:B------:R-:W2:Y:S01]  /*0050*/  LDCU.64 UR6, c[0x0][0x358] ;  /* 0x00006b00ff0677ac */ /* 0x000ea20008000a00 */
[----:B-1----:R-:W-:Y:S01]  /*0060*/  USHF.R.U32.HI UR4, URZ, 0x5, UR5 ;  /* 0x00000005ff047899 */ /* 0x002fe20008011605 */
[----:B0-----:R-:W-:-:S04]  /*0070*/  SHF.L.U32 R0, R0, 0x4, RZ ;  /* 0x0000000400007819 */ /* 0x001fc800000006ff */
[----:B------:R-:W0:Y:S01]  /*0080*/  I2F.U32.RP R4, R0 ;  /* 0x0000000000047306 */ /* 0x000e220000209000 */
[----:B------:R-:W-:Y:S02]  /*0090*/  IADD3 R5, PT, PT, RZ, -R0, RZ ;  /* 0x80000000ff057210 */ /* 0x000fe40007ffe0ff */
[----:B------:R-:W-:-:S05]  /*00a0*/  ISETP.NE.U32.AND P2, PT, R0, RZ, PT ;  /* 0x000000ff0000720c */ /* 0x000fca0003f45070 */
[----:B0-----:R-:W0:Y:S02]  /*00b0*/  MUFU.RCP R4, R4 ;  /* 0x0000000400047308 */ /* 0x001e240000001000 */
[----:B0-----:R-:W-:-:S06]  /*00c0*/  VIADD R2, R4, 0xffffffe ;  /* 0x0ffffffe04027836 */ /* 0x001fcc0000000000 */
[----:B------:R0:W1:Y:S02]  /*00d0*/  F2I.FTZ.U32.TRUNC.NTZ R3, R2 ;  /* 0x0000000200037305 */ /* 0x000064000021f000 */
[----:B0-----:R-:W-:Y:S02]  /*00e0*/  IMAD.MOV.U32 R2, RZ, RZ, RZ ;  /* 0x000000ffff027224 */ /* 0x001fe400078e00ff */
[----:B-1----:R-:W-:-:S04]  /*00f0*/  IMAD R5, R5, R3, RZ ;  /* 0x0000000305057224 */ /* 0x002fc800078e02ff */
[----:B------:R-:W-:Y:S02]  /*0100*/  IMAD.HI.U32 R3, R3, R5, R2 ;  /* 0x0000000503037227 */ /* 0x000fe400078e0002 */
[----:B------:R-:W0:Y:S04]  /*0110*/  S2R R5, SR_CTAID.X ;  /* 0x0000000000057919 */ /* 0x000e280000002500 */
[----:B------:R-:W-:Y:S01]  /*0120*/  IMAD.HI.U32 R6, R3, UR4, RZ ;  /* 0x0000000403067c27 */ /* 0x000fe2000f8e00ff */
[----:B------:R-:W0:Y:S04]  /*0130*/  S2R R2, SR_TID.X ;  /* 0x0000000000027919 */ /* 0x000e280000002100 */
[----:B------:R-:W-:-:S05]  /*0140*/  IADD3 R3, PT, PT, -R6, RZ, RZ ;  /* 0x000000ff06037210 */ /* 0x000fca0007ffe1ff */
[----:B------:R-:W-:-:S05]  /*0150*/  IMAD R3, R0, R3, UR4 ;  /* 0x0000000400037e24 */ /* 0x000fca000f8e0203 */
[----:B------:R-:W-:-:S13]  /*0160*/  ISETP.GE.U32.AND P0, PT, R3, R0, PT ;  /* 0x000000000300720c */ /* 0x000fda0003f06070 */
[----:B------:R-:W-:Y:S01]  /*0170*/  @P0 IMAD.IADD R3, R3, 0x1, -R0 ;  /* 0x0000000103030824 */ /* 0x000fe200078e0a00 */
[----:B------:R-:W-:-:S04]  /*0180*/  @P0 IADD3 R6, PT, PT, R6, 0x1, RZ ;  /* 0x0000000106060810 */ /* 0x000fc80007ffe0ff */
[----:B------:R-:W-:Y:S02]  /*0190*/  ISETP.GE.U32.AND P1, PT, R3, R0, PT ;  /* 0x000000000300720c */ /* 0x000fe40003f26070 */
[----:B0-----:R-:W-:Y:S02]  /*01a0*/  LEA R3, R5, R2, 0x9 ;  /* 0x0000000205037211 */ /* 0x001fe400078e48ff */
[----:B------:R-:W-:Y:S02]  /*01b0*/  LOP3.LUT R7, R2, 0x1f, RZ, 0xc0, !PT ;  /* 0x0000001f02077812 */ /* 0x000fe400078ec0ff */
[----:B------:R-:W-:-:S07]  /*01c0*/  SHF.R.U32.HI R5, RZ, 0x5, R3 ;  /* 0x00000005ff057819 */ /* 0x000fce0000011603 */
[----:B------:R-:W-:Y:S01]  /*01d0*/  @P1 VIADD R6, R6, 0x1 ;  /* 0x0000000106061836 */ /* 0x000fe20000000000 */
[----:B------:R-:W-:-:S05]  /*01e0*/  @!P2 LOP3.LUT R6, RZ, R0, RZ, 0x33, !PT ;  /* 0x00000000ff06a212 */ /* 0x000fca00078e33ff */
[----:B------:R-:W-:-:S04]  /*01f0*/  IMAD.SHL.U32 R4, R6, 0x20, RZ ;  /* 0x0000002006047824 */ /* 0x000fc800078e00ff */
[----:B------:R-:W-:Y:S02]  /*0200*/  IMAD R9, R5, R4, RZ ;  /* 0x0000000405097224 */ /* 0x000fe400078e02ff */
[----:B------:R-:W-:-:S03]  /*0210*/  HFMA2 R5, -RZ, RZ, 0, 0 ;  /* 0x00000000ff057431 */ /* 0x000fc600000001ff */
[----:B------:R-:W-:-:S04]  /*0220*/  LOP3.LUT R8, R9, 0x1f, R2, 0xf8, !PT ;  /* 0x0000001f09087812 */ /* 0x000fc800078ef802 */
[----:B------:R-:W-:-:S04]  /*0230*/  IADD3 R11, PT, PT, R4, R8, RZ ;  /* 0x00000008040b7210 */ /* 0x000fc80007ffe0ff */
[----:B------:R-:W-:-:S13]  /*0240*/  ISETP.GE.U32.AND P0, PT, R8, R11, PT ;  /* 0x0000000b0800720c */ /* 0x000fda0003f06070 */
[----:B--2---:R-:W-:Y:S05]  /*0250*/  @P0 BRA `(.L_x_1) ;  /* 0x00000010005c0947 */ /* 0x004fea0003800000 */
[----:B------:R-:W-:Y:S01]  /*0260*/  LOP3.LUT R9, RZ, R9, RZ, 0x33, !PT ;  /* 0x00000009ff097212 */ /* 0x000fe200078e33ff */
[----:B------:R-:W-:Y:S01]  /*0270*/  BSSY.RECONVERGENT B1, `(.L_x_2) ;  /* 0x0000093000017945 */ /* 0x000fe20003800200 */
[----:B------:R-:W-:Y:S01]  /*0280*/  VIADDMNMX.U32 R6, R8, 0x20, R11, !PT ;  /* 0x0000002008067846 */ /* 0x000fe2000780000b */
[----:B------:R-:W-:Y:S01]  /*0290*/  IMAD.MOV.U32 R23, RZ, RZ, RZ ;  /* 0x000000ffff177224 */ /* 0x000fe200078e00ff */
[----:B------:R-:W-:Y:S02]  /*02a0*/  MOV R5, RZ ;  /* 0x000000ff00057202 */ /* 0x000fe40000000f00 */
[----:B------:R-:W-:-:S04]  /*02b0*/  IADD3 R6, PT, PT, -R7, R6, R9 ;  /* 0x0000000607067210 */ /* 0x000fc80007ffe109 */
[C---:B------:R-:W-:Y:S02]  /*02c0*/  ISETP.GE.U32.AND P1, PT, R6.reuse, 0x1e0, PT ;  /* 0x000001e00600780c */ /* 0x040fe40003f26070 */
[----:B------:R-:W-:-:S04]  /*02d0*/  LEA.HI R9, R6, 0x1, RZ, 0x1b ;  /* 0x0000000106097811 */ /* 0x000fc800078fd8ff */
[----:B------:R-:W-:-:S04]  /*02e0*/  LOP3.LUT R10, R9, 0xf, RZ, 0xc0, !PT ;  /* 0x0000000f090a7812 */ /* 0x000fc800078ec0ff */
[----:B------:R-:W-:-:S03]  /*02f0*/  ISETP.NE.AND P0, PT, R10, RZ, PT ;  /* 0x000000ff0a00720c */ /* 0x000fc60003f05270 */
[----:B------:R-:W-:Y:S10]  /*0300*/  @!P1 BRA `(.L_x_3) ;  /* 0x0000000800249947 */ /* 0x000ff40003800000 */
[----:B------:R-:W-:Y:S01]  /*0310*/  LOP3.LUT R6, R9, 0xffffff0, RZ, 0xc0, !PT ;  /* 0x0ffffff009067812 */ /* 0x000fe200078ec0ff */
[----:B------:R-:W-:Y:S01]  /*0320*/  IMAD.MOV.U32 R23, RZ, RZ, RZ ;  /* 0x000000ffff177224 */ /* 0x000fe200078e00ff */
[----:B------:R-:W-:-:S03]  /*0330*/  MOV R5, RZ ;  /* 0x000000ff00057202 */ /* 0x000fc60000000f00 */
[----:B------:R-:W-:-:S07]  /*0340*/  IMAD.MOV R6, RZ, RZ, -R6 ;  /* 0x000000ffff067224 */ /* 0x000fce00078e0a06 */
.L_x_4:
[----:B------:R-:W0:Y:S01]  /*0350*/  LDC.64 R14, c[0x0][0x388] ;  /* 0x0000e200ff0e7b82 */ /* 0x000e220000000a00 */
[----:B------:R-:W-:-:S07]  /*0360*/  IADD3 R29, PT, PT, R8, 0x20, RZ ;  /* 0x00000020081d7810 */ /* 0x000fce0007ffe0ff */
[----:B------:R-:W1:Y:S01]  /*0370*/  LDC.64 R12, c[0x0][0x390] ;  /* 0x0000e400ff0c7b82 */ /* 0x000e620000000a00 */
[----:B0-----:R-:W-:-:S04]  /*0380*/  IMAD.WIDE.U32 R16, R29, 0x4, R14 ;  /* 0x000000041d107825 */ /* 0x001fc800078e000e */
[C---:B------:R-:W-:Y:S02]  /*0390*/  IMAD.WIDE.U32 R18, R8.reuse, 0x4, R14 ;  /* 0x0000000408127825 */ /* 0x040fe400078e000e */
[----:B------:R-:W2:Y:S02]  /*03a0*/  LDG.E.CONSTANT R16, desc[UR6][R16.64] ;  /* 0x0000000610107981 */ /* 0x000ea4000c1e9900 */
[--C-:B-1----:R-:W-:Y:S02]  /*03b0*/  IMAD.WIDE.U32 R28, R29, 0x4, R12.reuse ;  /* 0x000000041d1c7825 */ /* 0x102fe400078e000c */
[----:B------:R-:W3:Y:S02]  /*03c0*/  LDG.E.CONSTANT R21, desc[UR6][R18.64] ;  /* 0x0000000612157981 */ /* 0x000ee4000c1e9900 */
[C---:B------:R-:W-:Y:S02]  /*03d0*/  IMAD.WIDE.U32 R24, R8.reuse, 0x4, R12 ;  /* 0x0000000408187825 */ /* 0x040fe400078e000c */
[----:B------:R0:W2:Y:S04]  /*03e0*/  LDG.E.CONSTANT R17, desc[UR6][R28.64] ;  /* 0x000000061c117981 */ /* 0x0000a8000c1e9900 */
[----:B------:R1:W3:Y:S01]  /*03f0*/  LDG.E.CONSTANT R20, desc[UR6][R24.64] ;  /* 0x0000000618147981 */ /* 0x0002e2000c1e9900 */
[C---:B------:R-:W-:Y:S01]  /*0400*/  VIADD R11, R8.reuse, 0x40 ;  /* 0x00000040080b7836 */ /* 0x040fe20000000000 */
[----:B------:R-:W-:-:S03]  /*0410*/  IADD3 R22, PT, PT, R8, 0x60, RZ ;  /* 0x0000006008167810 */ /* 0x000fc60007ffe0ff */
[----:B------:R-:W-:-:S04]  /*0420*/  IMAD.WIDE.U32 R26, R11, 0x4, R14 ;  /* 0x000000040b1a7825 */ /* 0x000fc800078e000e */
[----:B0-----:R-:W-:Y:S02]  /*0430*/  IMAD.WIDE.U32 R28, R11, 0x4, R12 ;  /* 0x000000040b1c7825 */ /* 0x001fe400078e000c */
[----:B------:R0:W4:Y:S02]  /*0440*/  LDG.E.CONSTANT R26, desc[UR6][R26.64] ;  /* 0x000000061a1a7981 */ /* 0x000124000c1e9900 */
[C---:B------:R-:W-:Y:S02]  /*0450*/  IMAD.WIDE.U32 R18, R22.reuse, 0x4, R14 ;  /* 0x0000000416127825 */ /* 0x040fe400078e000e */
[----:B------:R-:W4:Y:S02]  /*0460*/  LDG.E.CONSTANT R11, desc[UR6][R28.64] ;  /* 0x000000061c0b7981 */ /* 0x000f24000c1e9900 */
[----:B-1----:R-:W-:Y:S02]  /*0470*/  IMAD.WIDE.U32 R24, R22, 0x4, R12 ;  /* 0x0000000416187825 */ /* 0x002fe400078e000c */
[----:B------:R2:W5:Y:S04]  /*0480*/  LDG.E.CONSTANT R18, desc[UR6][R18.64] ;  /* 0x0000000612127981 */ /* 0x000568000c1e9900 */
[----:B------:R1:W5:Y:S01]  /*0490*/  LDG.E.CONSTANT R25, desc[UR6][R24.64] ;  /* 0x0000000618197981 */ /* 0x000362000c1e9900 */
[----:B0-----:R-:W-:-:S02]  /*04a0*/  VIADD R27, R8, 0x80 ;  /* 0x00000080081b7836 */ /* 0x001fc40000000000 */
[----:B--2---:R-:W-:Y:S02]  /*04b0*/  IMAD.IADD R19, R16, 0x1, -R17 ;  /* 0x0000000110137824 */ /* 0x004fe400078e0a11 */
[----:B------:R-:W-:Y:S01]  /*04c0*/  IMAD.WIDE.U32 R16, R27, 0x4, R12 ;  /* 0x000000041b107825 */ /* 0x000fe200078e000c */
[----:B---3--:R-:W-:-:S03]  /*04d0*/  IADD3 R22, PT, PT, R21, -R20, RZ ;  /* 0x8000001415167210 */ /* 0x008fc60007ffe0ff */
[----:B------:R-:W-:-:S04]  /*04e0*/  IMAD.WIDE.U32 R20, R27, 0x4, R14 ;  /* 0x000000041b147825 */ /* 0x000fc800078e000e */
[----:B------:R-:W-:Y:S01]  /*04f0*/  IMAD R27, R19, R19, RZ ;  /* 0x00000013131b7224 */ /* 0x000fe200078e02ff */
[----:B------:R-:W-:Y:S01]  /*0500*/  IADD3 R19, PT, PT, R8, 0xa0, RZ ;  /* 0x000000a008137810 */ /* 0x000fe20007ffe0ff */
[----:B------:R-:W2:Y:S01]  /*0510*/  LDG.E.CONSTANT R20, desc[UR6][R20.64] ;  /* 0x0000000614147981 */ /* 0x000ea2000c1e9900 */
[----:B------:R-:W-:-:S03]  /*0520*/  IMAD R22, R22, R22, RZ ;  /* 0x0000001616167224 */ /* 0x000fc600078e02ff */
[----:B------:R-:W-:Y:S01]  /*0530*/  IMAD.WIDE.U32 R28, R19, 0x4, R14 ;  /* 0x00000004131c7825 */ /* 0x000fe200078e000e */
[----:B------:R0:W2:Y:S01]  /*0540*/  LDG.E.CONSTANT R21, desc[UR6][R16.64] ;  /* 0x0000000610157981 */ /* 0x0000a2000c1e9900 */
[----:B-1----:R-:W-:-:S04]  /*0550*/  IADD3 R24, P1, P4, R27, R23, R22 ;  /* 0x000000171b187210 */ /* 0x002fc80007c3e016 */
[----:B------:R-:W3:Y:S01]  /*0560*/  LDG.E.CONSTANT R28, desc[UR6][R28.64] ;  /* 0x000000061c1c7981 */ /* 0x000ee2000c1e9900 */
[----:B0-----:R-:W-:-:S05]  /*0570*/  IMAD.WIDE.U32 R16, R19, 0x4, R12 ;  /* 0x0000000413107825 */ /* 0x001fca00078e000c */
[----:B------:R0:W3:Y:S01]  /*0580*/  LDG.E.CONSTANT R27, desc[UR6][R16.64] ;  /* 0x00000006101b7981 */ /* 0x0000e2000c1e9900 */
[----:B------:R-:W-:Y:S01]  /*0590*/  VIADD R19, R8, 0xc0 ;  /* 0x000000c008137836 */ /* 0x000fe20000000000 */
[----:B----4-:R-:W-:-:S03]  /*05a0*/  IADD3 R26, PT, PT, R26, -R11, RZ ;  /* 0x8000000b1a1a7210 */ /* 0x010fc60007ffe0ff */
[----:B------:R-:W-:Y:S01]  /*05b0*/  IMAD.WIDE.U32 R22, R19, 0x4, R14 ;  /* 0x0000000413167825 */ /* 0x000fe200078e000e */
[----:B------:R-:W-:-:S03]  /*05c0*/  IADD3 R11, PT, PT, R8, 0xe0, RZ ;  /* 0x000000e0080b7810 */ /* 0x000fc60007ffe0ff */
[----:B0-----:R-:W-:Y:S02]  /*05d0*/  IMAD.WIDE.U32 R16, R19, 0x4, R12 ;  /* 0x0000000413107825 */ /* 0x001fe400078e000c */
[----:B------:R-:W4:Y:S02]  /*05e0*/  LDG.E.CONSTANT R23, desc[UR6][R22.64] ;  /* 0x0000000616177981 */ /* 0x000f24000c1e9900 */
[----:B-----5:R-:W-:Y:S02]  /*05f0*/  IMAD.IADD R25, R18, 0x1, -R25 ;  /* 0x0000000112197824 */ /* 0x020fe400078e0a19 */
[C---:B------:R-:W-:Y:S01]  /*0600*/  IMAD.WIDE.U32 R18, R11.reuse, 0x4, R14 ;  /* 0x000000040b127825 */ /* 0x040fe200078e000e */
[----:B------:R0:W4:Y:S05]  /*0610*/  LDG.E.CONSTANT R22, desc[UR6][R16.64] ;  /* 0x0000000610167981 */ /* 0x00012a000c1e9900 */
[----:B------:R1:W5:Y:S01]  /*0620*/  LDG.E.CONSTANT R18, desc[UR6][R18.64] ;  /* 0x0000000612127981 */ /* 0x000362000c1e9900 */
[----:B0-----:R-:W-:-:S05]  /*0630*/  IMAD.WIDE.U32 R16, R11, 0x4, R12 ;  /* 0x000000040b107825 */ /* 0x001fca00078e000c */
[----:B------:R0:W5:Y:S01]  /*0640*/  LDG.E.CONSTANT R11, desc[UR6][R16.64] ;  /* 0x00000006100b7981 */ /* 0x000162000c1e9900 */
[----:B------:R-:W-:Y:S02]  /*0650*/  IMAD R25, R25, R25, RZ ;  /* 0x0000001919197224 */ /* 0x000fe400078e02ff */
[C---:B------:R-:W-:Y:S01]  /*0660*/  VIADD R29, R8.reuse, 0x100 ;  /* 0x00000100081d7836 */ /* 0x040fe20000000000 */
[----:B-1----:R-:W-:Y:S01]  /*0670*/  IADD3 R19, PT, PT, R8, 0x140, RZ ;  /* 0x0000014008137810 */ /* 0x002fe20007ffe0ff */
[----:B--2---:R-:W-:Y:S02]  /*0680*/  IMAD.IADD R20, R20, 0x1, -R21 ;  /* 0x0000000114147824 */ /* 0x004fe400078e0a15 */
[----:B------:R-:W-:Y:S02]  /*0690*/  IMAD R21, R26, R26, RZ ;  /* 0x0000001a1a157224 */ /* 0x000fe400078e02ff */
[----:B------:R-:W-:-:S03]  /*06a0*/  IMAD R20, R20, R20, RZ ;  /* 0x0000001414147224 */ /* 0x000fc600078e02ff */
[----:B------:R-:W-:Y:S02]  /*06b0*/  IADD3 R26, P2, P3, R25, R24, R21 ;  /* 0x00000018191a7210 */ /* 0x000fe40007b5e015 */
[----:B---3--:R-:W-:-:S05]  /*06c0*/  IADD3 R27, PT, PT, R28, -R27, RZ ;  /* 0x8000001b1c1b7210 */ /* 0x008fca0007ffe0ff */
[----:B------:R-:W-:Y:S01]  /*06d0*/  IMAD R21, R27, R27, RZ ;  /* 0x0000001b1b157224 */ /* 0x000fe200078e02ff */
[----:B------:R-:W-:Y:S01]  /*06e0*/  IADD3 R27, PT, PT, R8, 0x120, RZ ;  /* 0x00000120081b7810 */ /* 0x000fe20007ffe0ff */
[----:B------:R-:W-:-:S03]  /*06f0*/  IMAD.WIDE.U32 R24, R29, 0x4, R14 ;  /* 0x000000041d187825 */ /* 0x000fc600078e000e */
[----:B0-----:R-:W-:Y:S01]  /*0700*/  IADD3 R17, P5, P6, R21, R26, R20 ;  /* 0x0000001a15117210 */ /* 0x001fe20007ebe014 */
[----:B------:R-:W-:Y:S02]  /*0710*/  IMAD.WIDE.U32 R20, R27, 0x4, R14 ;  /* 0x000000041b147825 */ /* 0x000fe400078e000e */
[----:B------:R0:W2:Y:S02]  /*0720*/  LDG.E.CONSTANT R25, desc[UR6][R24.64] ;  /* 0x0000000618197981 */ /* 0x0000a4000c1e9900 */
[--C-:B------:R-:W-:Y:S02]  /*0730*/  IMAD.WIDE.U32 R28, R29, 0x4, R12.reuse ;  /* 0x000000041d1c7825 */ /* 0x100fe400078e000c */
[----:B------:R4:W3:Y:S02]  /*0740*/  LDG.E.CONSTANT R16, desc[UR6][R20.64] ;  /* 0x0000000614107981 */ /* 0x0008e4000c1e9900 */
[----:B------:R-:W-:Y:S02]  /*0750*/  IMAD.WIDE.U32 R26, R27, 0x4, R12 ;  /* 0x000000041b1a7825 */ /* 0x000fe400078e000c */
[----:B------:R5:W2:Y:S01]  /*0760*/  LDG.E.CONSTANT R28, desc[UR6][R28.64] ;  /* 0x000000061c1c7981 */ /* 0x000aa2000c1e9900 */
[----:B0-----:R-:W-:Y:S01]  /*0770*/  IADD3 R24, PT, PT, R8, 0x160, RZ ;  /* 0x0000016008187810 */ /* 0x001fe20007ffe0ff */
[----:B----4-:R-:W-:-:S02]  /*0780*/  IMAD.IADD R21, R23, 0x1, -R22 ;  /* 0x0000000117157824 */ /* 0x010fc400078e0a16 */
[----:B------:R-:W-:-:S06]  /*0790*/  IMAD.WIDE.U32 R22, R19, 0x4, R14 ;  /* 0x0000000413167825 */ /* 0x000fcc00078e000e */
[----:B------:R-:W4:Y:S01]  /*07a0*/  LDG.E.CONSTANT R23, desc[UR6][R22.64] ;  /* 0x0000000616177981 */ /* 0x000f22000c1e9900 */
[----:B-----5:R-:W-:Y:S01]  /*07b0*/  IADD3 R29, PT, PT, R18, -R11, RZ ;  /* 0x8000000b121d7210 */ /* 0x020fe20007ffe0ff */
[----:B------:R-:W-:-:S05]  /*07c0*/  IMAD.WIDE.U32 R18, R19, 0x4, R12 ;  /* 0x0000000413127825 */ /* 0x000fca00078e000c */
[----:B------:R0:W4:Y:S04]  /*07d0*/  LDG.E.CONSTANT R20, desc[UR6][R18.64] ;  /* 0x0000000612147981 */ /* 0x000128000c1e9900 */
[----:B------:R1:W3:Y:S01]  /*07e0*/  LDG.E.CONSTANT R22, desc[UR6][R26.64] ;  /* 0x000000061a167981 */ /* 0x0002e2000c1e9900 */
[----:B0-----:R-:W-:-:S04]  /*07f0*/  IMAD.WIDE.U32 R18, R24, 0x4, R12 ;  /* 0x0000000418127825 */ /* 0x001fc800078e000c */
[----:B-1----:R-:W-:Y:S02]  /*0800*/  IMAD.WIDE.U32 R26, R24, 0x4, R14 ;  /* 0x00000004181a7825 */ /* 0x002fe400078e000e */
[----:B------:R0:W5:Y:S04]  /*0810*/  LDG.E.CONSTANT R24, desc[UR6][R18.64] ;  /* 0x0000000612187981 */ /* 0x000168000c1e9900 */
[----:B------:R1:W5:Y:S01]  /*0820*/  LDG.E.CONSTANT R11, desc[UR6][R26.64] ;  /* 0x000000061a0b7981 */ /* 0x000362000c1e9900 */
[----:B------:R-:W-:Y:S02]  /*0830*/  IMAD R29, R29, R29, RZ ;  /* 0x0000001d1d1d7224 */ /* 0x000fe400078e02ff */
[----:B0-----:R-:W-:Y:S01]  /*0840*/  IMAD R18, R21, R21, RZ ;  /* 0x0000001515127224 */ /* 0x001fe200078e02ff */
[----:B------:R-:W-:-:S04]  /*0850*/  IADD3.X R21, PT, PT, RZ, R5, RZ, P1, P4 ;  /* 0x00000005ff157210 */ /* 0x000fc80000fe84ff */
[----:B------:R-:W-:Y:S02]  /*0860*/  IADD3 R17, P4, P1, R29, R17, R18 ;  /* 0x000000111d117210 */ /* 0x000fe4000799e012 */
[----:B------:R-:W-:-:S05]  /*0870*/  IADD3 R29, PT, PT, R8, 0x1a0, RZ ;  /* 0x000001a0081d7810 */ /* 0x000fca0007ffe0ff */
[----:B------:R-:W-:-:S04]  /*0880*/  IMAD.WIDE.U32 R18, R29, 0x4, R14 ;  /* 0x000000041d127825 */ /* 0x000fc800078e000e */
[----:B--2---:R-:W-:Y:S01]  /*0890*/  IMAD.IADD R5, R25, 0x1, -R28 ;  /* 0x0000000119057824 */ /* 0x004fe200078e0a1c */
[----:B------:R-:W-:-:S05]  /*08a0*/  IADD3 R25, PT, PT, R8, 0x180, RZ ;  /* 0x0000018008197810 */ /* 0x000fca0007ffe0ff */
[----:B-1----:R-:W-:Y:S01]  /*08b0*/  IMAD.WIDE.U32 R26, R25, 0x4, R14 ;  /* 0x00000004191a7825 */ /* 0x002fe200078e000e */
[----:B----4-:R-:W-:Y:S02]  /*08c0*/  IADD3 R23, PT, PT, R23, -R20, RZ ;  /* 0x8000001417177210 */ /* 0x010fe40007ffe0ff */
[----:B------:R0:W2:Y:S01]  /*08d0*/  LDG.E.CONSTANT R20, desc[UR6][R18.64] ;  /* 0x0000000612147981 */ /* 0x0000a2000c1e9900 */
[----:B---3--:R-:W-:-:S03]  /*08e0*/  IMAD.IADD R16, R16, 0x1, -R22 ;  /* 0x0000000110107824 */ /* 0x008fc600078e0a16 */
[----:B------:R1:W3:Y:S01]  /*08f0*/  LDG.E.CONSTANT R22, desc[UR6][R26.64] ;  /* 0x000000061a167981 */ /* 0x0002e2000c1e9900 */
[----:B0-----:R-:W-:Y:S02]  /*0900*/  VIADD R19, R8, 0x1c0 ;  /* 0x000001c008137836 */ /* 0x001fe40000000000 */
[----:B-1----:R-:W-:Y:S01]  /*0910*/  IMAD.WIDE.U32 R26, R29, 0x4, R12 ;  /* 0x000000041d1a7825 */ /* 0x002fe200078e000c */
[----:B-----5:R-:W-:-:S03]  /*0920*/  IADD3 R11, PT, PT, R11, -R24, RZ ;  /* 0x800000180b0b7210 */ /* 0x020fc60007ffe0ff */
[----:B------:R-:W-:Y:S02]  /*0930*/  IMAD.WIDE.U32 R24, R25, 0x4, R12 ;  /* 0x0000000419187825 */ /* 0x000fe400078e000c */
[----:B------:R-:W2:Y:S02]  /*0940*/  LDG.E.CONSTANT R27, desc[UR6][R26.64] ;  /* 0x000000061a1b7981 */ /* 0x000ea4000c1e9900 */
[C---:B------:R-:W-:Y:S02]  /*0950*/  IMAD.WIDE.U32 R28, R19.reuse, 0x4, R14 ;  /* 0x00000004131c7825 */ /* 0x040fe400078e000e */
[----:B------:R-:W3:Y:S02]  /*0960*/  LDG.E.CONSTANT R25, desc[UR6][R24.64] ;  /* 0x0000000618197981 */ /* 0x000ee4000c1e9900 */
[----:B------:R-:W-:-:S06]  /*0970*/  IMAD.WIDE.U32 R18, R19, 0x4, R12 ;  /* 0x0000000413127825 */ /* 0x000fcc00078e000c */
[----:B------:R-:W4:Y:S04]  /*0980*/  LDG.E.CONSTANT R19, desc[UR6][R18.64] ;  /* 0x0000000612137981 */ /* 0x000f28000c1e9900 */
[----:B------:R0:W4:Y:S02]  /*0990*/  LDG.E.CONSTANT R24, desc[UR6][R28.64] ;  /* 0x000000061c187981 */ /* 0x000124000c1e9900 */
[----:B0-----:R-:W-:-:S05]  /*09a0*/  IADD3 R29, PT, PT, R8, 0x1e0, RZ ;  /* 0x000001e0081d7810 */ /* 0x001fca0007ffe0ff */
[----:B------:R-:W-:-:S04]  /*09b0*/  IMAD.WIDE.U32 R14, R29, 0x4, R14 ;  /* 0x000000041d0e7825 */ /* 0x000fc800078e000e */
[----:B------:R-:W-:Y:S02]  /*09c0*/  IMAD.WIDE.U32 R12, R29, 0x4, R12 ;  /* 0x000000041d0c7825 */ /* 0x000fe400078e000c */
[----:B------:R-:W5:Y:S04]  /*09d0*/  LDG.E.CONSTANT R14, desc[UR6][R14.64] ;  /* 0x000000060e0e7981 */ /* 0x000f68000c1e9900 */
[----:B------:R-:W5:Y:S01]  /*09e0*/  LDG.E.CONSTANT R13, desc[UR6][R12.64] ;  /* 0x000000060c0d7981 */ /* 0x000f62000c1e9900 */
[----:B------:R-:W-:Y:S01]  /*09f0*/  IMAD R26, R11, R11, RZ ;  /* 0x0000000b0b1a7224 */ /* 0x000fe200078e02ff */
[----:B------:R-:W-:Y:S01]  /*0a00*/  IADD3.X R11, PT, PT, RZ, R21, RZ, P2, P3 ;  /* 0x00000015ff0b7210 */ /* 0x000fe200017e64ff */
[----:B------:R-:W-:Y:S02]  /*0a10*/  IMAD R5, R5, R5, RZ ;  /* 0x0000000505057224 */ /* 0x000fe400078e02ff */
[----:B------:R-:W-:Y:S01]  /*0a20*/  IMAD R16, R16, R16, RZ ;  /* 0x0000001010107224 */ /* 0x000fe200078e02ff */
[----:B------:R-:W-:Y:S01]  /*0a30*/  IADD3.X R11, PT, PT, RZ, R11, RZ, P5, P6 ;  /* 0x0000000bff0b7210 */ /* 0x000fe20002fec4ff */
[----:B------:R-:W-:-:S02]  /*0a40*/  IMAD R23, R23, R23, RZ ;  /* 0x0000001717177224 */ /* 0x000fc400078e02ff */
[----:B------:R-:W-:Y:S01]  /*0a50*/  VIADD R6, R6, 0x10 ;  /* 0x0000001006067836 */ /* 0x000fe20000000000 */
[----:B------:R-:W-:Y:S02]  /*0a60*/  IADD3 R5, P2, P3, R16, R17, R5 ;  /* 0x0000001110057210 */ /* 0x000fe40007b5e005 */
[----:B------:R-:W-:Y:S02]  /*0a70*/  IADD3.X R11, PT, PT, RZ, R11, RZ, P4, P1 ;  /* 0x0000000bff0b7210 */ /* 0x000fe400027e24ff */
[----:B------:R-:W-:Y:S02]  /*0a80*/  IADD3 R23, P6, P5, R26, R5, R23 ;  /* 0x000000051a177210 */ /* 0x000fe40007dde017 */
[----:B------:R-:W-:Y:S02]  /*0a90*/  IADD3.X R11, PT, PT, RZ, R11, RZ, P2, P3 ;  /* 0x0000000bff0b7210 */ /* 0x000fe400017e64ff */
[----:B------:R-:W-:Y:S02]  /*0aa0*/  ISETP.NE.AND P3, PT, R6, RZ, PT ;  /* 0x000000ff0600720c */ /* 0x000fe40003f65270 */
[----:B------:R-:W-:-:S02]  /*0ab0*/  IADD3.X R11, PT, PT, RZ, R11, RZ, P6, P5 ;  /* 0x0000000bff0b7210 */ /* 0x000fc400037ea4ff */
[----:B------:R-:W-:Y:S01]  /*0ac0*/  IADD3 R8, PT, PT, R8, 0x200, RZ ;  /* 0x0000020008087810 */ /* 0x000fe20007ffe0ff */
[----:B--2---:R-:W-:Y:S01]  /*0ad0*/  IMAD.IADD R20, R20, 0x1, -R27 ;  /* 0x0000000114147824 */ /* 0x004fe200078e0a1b */
[----:B---3--:R-:W-:-:S03]  /*0ae0*/  IADD3 R22, PT, PT, R22, -R25, RZ ;  /* 0x8000001916167210 */ /* 0x008fc60007ffe0ff */
[----:B------:R-:W-:Y:S02]  /*0af0*/  IMAD R5, R20, R20, RZ ;  /* 0x0000001414057224 */ /* 0x000fe400078e02ff */
[----:B------:R-:W-:Y:S01]  /*0b00*/  IMAD R22, R22, R22, RZ ;  /* 0x0000001616167224 */ /* 0x000fe200078e02ff */
[----:B----4-:R-:W-:-:S04]  /*0b10*/  IADD3 R19, PT, PT, R24, -R19, RZ ;  /* 0x8000001318137210 */ /* 0x010fc80007ffe0ff */
[----:B------:R-:W-:Y:S01]  /*0b20*/  IADD3 R5, P2, P1, R5, R23, R22 ;  /* 0x0000001705057210 */ /* 0x000fe2000795e016 */
[----:B------:R-:W-:Y:S01]  /*0b30*/  IMAD R19, R19, R19, RZ ;  /* 0x0000001313137224 */ /* 0x000fe200078e02ff */
[----:B-----5:R-:W-:-:S05]  /*0b40*/  IADD3 R13, PT, PT, R14, -R13, RZ ;  /* 0x8000000d0e0d7210 */ /* 0x020fca0007ffe0ff */
[----:B------:R-:W-:-:S05]  /*0b50*/  IMAD R12, R13, R13, RZ ;  /* 0x0000000d0d0c7224 */ /* 0x000fca00078e02ff */
[----:B------:R-:W-:Y:S02]  /*0b60*/  IADD3 R23, P4, P5, R12, R5, R19 ;  /* 0x000000050c177210 */ /* 0x000fe40007d9e013 */
[----:B------:R-:W-:-:S04]  /*0b70*/  IADD3.X R5, PT, PT, RZ, R11, RZ, P2, P1 ;  /* 0x0000000bff057210 */ /* 0x000fc800017e24ff */
[----:B------:R-:W-:Y:S01]  /*0b80*/  IADD3.X R5, PT, PT, RZ, R5, RZ, P4, P5 ;  /* 0x00000005ff057210 */ /* 0x000fe200027ea4ff */
[----:B------:R-:W-:Y:S06]  /*0b90*/  @P3 BRA `(.L_x_4) ;  /* 0xfffffff400ec3947 */ /* 0x000fec000383ffff */
.L_x_3:
[----:B------:R-:W-:Y:S05]  /*0ba0*/  BSYNC.RECONVERGENT B1 ;  /* 0x0000000000017941 */ /* 0x000fea0003800200 */
.L_x_2:
[----:B------:R-:W-:Y:S05]  /*0bb0*/  @!P0 BRA `(.L_x_1) ;  /* 0x0000000800048947 */ /* 0x000fea0003800000 */
[----:B------:R-:W-:Y:S01]  /*0bc0*/  ISETP.GE.U32.AND P1, PT, R10, 0x8, PT ;  /* 0x000000080a00780c */ /* 0x000fe20003f26070 */
[----:B------:R-:W-:Y:S01]  /*0bd0*/  BSSY.RECONVERGENT B1, `(.L_x_5) ;  /* 0x0000046000017945 */ /* 0x000fe20003800200 */
[----:B------:R-:W-:-:S04]  /*0be0*/  LOP3.LUT R6, R9, 0x7, RZ, 0xc0, !PT ;  /* 0x0000000709067812 */ /* 0x000fc800078ec0ff */
[----:B------:R-:W-:-:S07]  /*0bf0*/  ISETP.NE.AND P0, PT, R6, RZ, PT ;  /* 0x000000ff0600720c */ /* 0x000fce0003f05270 */
[----:B------:R-:W-:Y:S06]  /*0c00*/  @!P1 BRA `(.L_x_6) ;  /* 0x0000000400089947 */ /* 0x000fec0003800000 */
[----:B------:R-:W0:Y:S01]  /*0c10*/  LDC.64 R14, c[0x0][0x390] ;  /* 0x0000e400ff0e7b82 */ /* 0x000e220000000a00 */
[----:B------:R-:W-:-:S07]  /*0c20*/  IADD3 R27, PT, PT, R8, 0x20, RZ ;  /* 0x00000020081b7810 */ /* 0x000fce0007ffe0ff */
[----:B------:R-:W1:Y:S01]  /*0c30*/  LDC.64 R16, c[0x0][0x388] ;  /* 0x0000e200ff107b82 */ /* 0x000e620000000a00 */
[C---:B------:R-:W-:Y:S02]  /*0c40*/  VIADD R25, R8.reuse, 0x40 ;  /* 0x0000004008197836 */ /* 0x040fe40000000000 */
[----:B0-----:R-:W-:-:S06]  /*0c50*/  IMAD.WIDE.U32 R20, R8, 0x4, R14 ;  /* 0x0000000408147825 */ /* 0x001fcc00078e000e */
[----:B------:R-:W2:Y:S01]  /*0c60*/  LDG.E.CONSTANT R20, desc[UR6][R20.64] ;  /* 0x0000000614147981 */ /* 0x000ea2000c1e9900 */
[----:B-1----:R-:W-:-:S04]  /*0c70*/  IMAD.WIDE.U32 R18, R8, 0x4, R16 ;  /* 0x0000000408127825 */ /* 0x002fc800078e0010 */
[C---:B------:R-:W-:Y:S01]  /*0c80*/  IMAD.WIDE.U32 R28, R27.reuse, 0x4, R16 ;  /* 0x000000041b1c7825 */ /* 0x040fe200078e0010 */
[----:B------:R-:W2:Y:S03]  /*0c90*/  LDG.E.CONSTANT R13, desc[UR6][R18.64] ;  /* 0x00000006120d7981 */ /* 0x000ea6000c1e9900 */
[----:B------:R-:W-:Y:S01]  /*0ca0*/  IMAD.WIDE.U32 R26, R27, 0x4, R14 ;  /* 0x000000041b1a7825 */ /* 0x000fe200078e000e */
[----:B------:R0:W3:Y:S03]  /*0cb0*/  LDG.E.CONSTANT R12, desc[UR6][R28.64] ;  /* 0x000000061c0c7981 */ /* 0x0000e6000c1e9900 */
[C---:B------:R-:W-:Y:S02]  /*0cc0*/  IMAD.WIDE.U32 R10, R25.reuse, 0x4, R16 ;  /* 0x00000004190a7825 */ /* 0x040fe400078e0010 */
[----:B------:R-:W3:Y:S02]  /*0cd0*/  LDG.E.CONSTANT R27, desc[UR6][R26.64] ;  /* 0x000000061a1b7981 */ /* 0x000ee4000c1e9900 */
[----:B------:R-:W-:-:S02]  /*0ce0*/  IMAD.WIDE.U32 R24, R25, 0x4, R14 ;  /* 0x0000000419187825 */ /* 0x000fc400078e000e */
[----:B------:R-:W4:Y:S04]  /*0cf0*/  LDG.E.CONSTANT R10, desc[UR6][R10.64] ;  /* 0x000000060a0a7981 */ /* 0x000f28000c1e9900 */
[----:B------:R1:W4:Y:S01]  /*0d00*/  LDG.E.CONSTANT R24, desc[UR6][R24.64] ;  /* 0x0000000618187981 */ /* 0x000322000c1e9900 */
[C---:B------:R-:W-:Y:S02]  /*0d10*/  IADD3 R22, PT, PT, R8.reuse, 0x60, RZ ;  /* 0x0000006008167810 */ /* 0x040fe40007ffe0ff */
[----:B0-----:R-:W-:-:S03]  /*0d20*/  IADD3 R29, PT, PT, R8, 0xa0, RZ ;  /* 0x000000a0081d7810 */ /* 0x001fc60007ffe0ff */
[----:B------:R-:W-:Y:S01]  /*0d30*/  IMAD.WIDE.U32 R18, R22, 0x4, R16 ;  /* 0x0000000416127825 */ /* 0x000fe200078e0010 */
[----:B-1----:R-:W-:-:S04]  /*0d40*/  IADD3 R25, PT, PT, R8, 0x80, RZ ;  /* 0x0000008008197810 */ /* 0x002fc80007ffe0ff */
[----:B------:R0:W5:Y:S02]  /*0d50*/  LDG.E.CONSTANT R11, desc[UR6][R18.64] ;  /* 0x00000006120b7981 */ /* 0x000164000c1e9900 */
[----:B0-----:R-:W-:-:S05]  /*0d60*/  IMAD.WIDE.U32 R18, R22, 0x4, R14 ;  /* 0x0000000416127825 */ /* 0x001fca00078e000e */
[----:B------:R0:W5:Y:S02]  /*0d70*/  LDG.E.CONSTANT R22, desc[UR6][R18.64] ;  /* 0x0000000612167981 */ /* 0x000164000c1e9900 */
[----:B0-----:R-:W-:Y:S01]  /*0d80*/  IADD3 R19, PT, PT, R8, 0xc0, RZ ;  /* 0x000000c008137810 */ /* 0x001fe20007ffe0ff */
[----:B--2---:R-:W-:Y:S02]  /*0d90*/  IMAD.IADD R13, R13, 0x1, -R20 ;  /* 0x000000010d0d7824 */ /* 0x004fe400078e0a14 */
[----:B------:R-:W-:-:S06]  /*0da0*/  IMAD.WIDE.U32 R20, R25, 0x4, R16 ;  /* 0x0000000419147825 */ /* 0x000fcc00078e0010 */
[----:B------:R-:W2:Y:S01]  /*0db0*/  LDG.E.CONSTANT R21, desc[UR6][R20.64] ;  /* 0x0000000614157981 */ /* 0x000ea2000c1e9900 */
[----:B---3--:R-:W-:Y:S01]  /*0dc0*/  IADD3 R12, PT, PT, R12, -R27, RZ ;  /* 0x8000001b0c0c7210 */ /* 0x008fe20007ffe0ff */
[----:B------:R-:W-:-:S04]  /*0dd0*/  IMAD.WIDE.U32 R26, R29, 0x4, R16 ;  /* 0x000000041d1a7825 */ /* 0x000fc800078e0010 */
[----:B------:R-:W-:-:S04]  /*0de0*/  IMAD.WIDE.U32 R28, R29, 0x4, R14 ;  /* 0x000000041d1c7825 */ /* 0x000fc800078e000e */
[----:B----4-:R-:W-:Y:S01]  /*0df0*/  IMAD.IADD R10, R10, 0x1, -R24 ;  /* 0x000000010a0a7824 */ /* 0x010fe200078e0a18 */
[----:B------:R0:W3:Y:S01]  /*0e00*/  LDG.E.CONSTANT R20, desc[UR6][R26.64] ;  /* 0x000000061a147981 */ /* 0x0000e2000c1e9900 */
[----:B------:R-:W-:-:S06]  /*0e10*/  IMAD.WIDE.U32 R24, R25, 0x4, R14 ;  /* 0x0000000419187825 */ /* 0x000fcc00078e000e */
[----:B------:R-:W2:Y:S01]  /*0e20*/  LDG.E.CONSTANT R24, desc[UR6][R24.64] ;  /* 0x0000000618187981 */ /* 0x000ea2000c1e9900 */
[----:B0-----:R-:W-:-:S03]  /*0e30*/  IADD3 R27, PT, PT, R8, 0xe0, RZ ;  /* 0x000000e0081b7810 */ /* 0x001fc60007ffe0ff */
[----:B------:R0:W3:Y:S02]  /*0e40*/  LDG.E.CONSTANT R25, desc[UR6][R28.64] ;  /* 0x000000061c197981 */ /* 0x0000e4000c1e9900 */
[----:B0-----:R-:W-:-:S04]  /*0e50*/  IMAD.WIDE.U32 R28, R19, 0x4, R16 ;  /* 0x00000004131c7825 */ /* 0x001fc800078e0010 */
[----:B------:R-:W-:Y:S01]  /*0e60*/  IMAD.WIDE.U32 R18, R19, 0x4, R14 ;  /* 0x0000000413127825 */ /* 0x000fe200078e000e */
[----:B------:R-:W4:Y:S03]  /*0e70*/  LDG.E.CONSTANT R26, desc[UR6][R28.64] ;  /* 0x000000061c1a7981 */ /* 0x000f26000c1e9900 */
[C---:B------:R-:W-:Y:S02]  /*0e80*/  IMAD.WIDE.U32 R16, R27.reuse, 0x4, R16 ;  /* 0x000000041b107825 */ /* 0x040fe400078e0010 */
[----:B------:R-:W4:Y:S02]  /*0e90*/  LDG.E.CONSTANT R19, desc[UR6][R18.64] ;  /* 0x0000000612137981 */ /* 0x000f24000c1e9900 */
[----:B------:R-:W-:Y:S02]  /*0ea0*/  IMAD.WIDE.U32 R14, R27, 0x4, R14 ;  /* 0x000000041b0e7825 */ /* 0x000fe400078e000e */
[----:B------:R-:W4:Y:S04]  /*0eb0*/  LDG.E.CONSTANT R16, desc[UR6][R16.64] ;  /* 0x0000000610107981 */ /* 0x000f28000c1e9900 */
[----:B------:R-:W4:Y:S01]  /*0ec0*/  LDG.E.CONSTANT R15, desc[UR6][R14.64] ;  /* 0x000000060e0f7981 */ /* 0x000f22000c1e9900 */
[----:B------:R-:W-:-:S02]  /*0ed0*/  IMAD R13, R13, R13, RZ ;  /* 0x0000000d0d0d7224 */ /* 0x000fc400078e02ff */
[----:B------:R-:W-:Y:S02]  /*0ee0*/  IMAD R12, R12, R12, RZ ;  /* 0x0000000c0c0c7224 */ /* 0x000fe400078e02ff */
[----:B-----5:R-:W-:Y:S02]  /*0ef0*/  IMAD.IADD R11, R11, 0x1, -R22 ;  /* 0x000000010b0b7824 */ /* 0x020fe400078e0a16 */
[----:B------:R-:W-:Y:S01]  /*0f00*/  IMAD R10, R10, R10, RZ ;  /* 0x0000000a0a0a7224 */ /* 0x000fe200078e02ff */
[----:B------:R-:W-:Y:S01]  /*0f10*/  IADD3 R12, P1, P2, R12, R23, R13 ;  /* 0x000000170c0c7210 */ /* 0x000fe20007a3e00d */
[----:B------:R-:W-:-:S03]  /*0f20*/  IMAD R11, R11, R11, RZ ;  /* 0x0000000b0b0b7224 */ /* 0x000fc600078e02ff */
[----:B------:R-:W-:Y:S02]  /*0f30*/  IADD3.X R5, PT, PT, RZ, R5, RZ, P1, P2 ;  /* 0x00000005ff057210 */ /* 0x000fe40000fe44ff */
[----:B------:R-:W-:-:S04]  /*0f40*/  IADD3 R10, P3, P4, R11, R12, R10 ;  /* 0x0000000c0b0a7210 */ /* 0x000fc80007c7e00a */
[----:B------:R-:W-:Y:S02]  /*0f50*/  IADD3.X R5, PT, PT, RZ, R5, RZ, P3, P4 ;  /* 0x00000005ff057210 */ /* 0x000fe40001fe84ff */
[----:B------:R-:W-:Y:S02]  /*0f60*/  IADD3 R8, PT, PT, R8, 0x100, RZ ;  /* 0x0000010008087810 */ /* 0x000fe40007ffe0ff */
[----:B--2---:R-:W-:-:S05]  /*0f70*/  IADD3 R21, PT, PT, R21, -R24, RZ ;  /* 0x8000001815157210 */ /* 0x004fca0007ffe0ff */
[----:B------:R-:W-:Y:S01]  /*0f80*/  IMAD R21, R21, R21, RZ ;  /* 0x0000001515157224 */ /* 0x000fe200078e02ff */
[----:B---3--:R-:W-:-:S05]  /*0f90*/  IADD3 R20, PT, PT, R20, -R25, RZ ;  /* 0x8000001914147210 */ /* 0x008fca0007ffe0ff */
[----:B------:R-:W-:-:S05]  /*0fa0*/  IMAD R20, R20, R20, RZ ;  /* 0x0000001414147224 */ /* 0x000fca00078e02ff */
[----:B------:R-:W-:Y:S01]  /*0fb0*/  IADD3 R20, P1, P2, R20, R10, R21 ;  /* 0x0000000a14147210 */ /* 0x000fe20007a3e015 */
[----:B----4-:R-:W-:Y:S01]  /*0fc0*/  IMAD.IADD R26, R26, 0x1, -R19 ;  /* 0x000000011a1a7824 */ /* 0x010fe200078e0a13 */
[----:B------:R-:W-:-:S03]  /*0fd0*/  IADD3 R16, PT, PT, R16, -R15, RZ ;  /* 0x8000000f10107210 */ /* 0x000fc60007ffe0ff */
[----:B------:R-:W-:Y:S02]  /*0fe0*/  IMAD R23, R26, R26, RZ ;  /* 0x0000001a1a177224 */ /* 0x000fe400078e02ff */
[----:B------:R-:W-:Y:S01]  /*0ff0*/  IMAD R16, R16, R16, RZ ;  /* 0x0000001010107224 */ /* 0x000fe200078e02ff */
[----:B------:R-:W-:-:S04]  /*1000*/  IADD3.X R5, PT, PT, RZ, R5, RZ, P1, P2 ;  /* 0x00000005ff057210 */ /* 0x000fc80000fe44ff */
[----:B------:R-:W-:-:S04]  /*1010*/  IADD3 R23, P3, P4, R16, R20, R23 ;  /* 0x0000001410177210 */ /* 0x000fc80007c7e017 */
[----:B------:R-:W-:-:S09]  /*1020*/  IADD3.X R5, PT, PT, RZ, R5, RZ, P3, P4 ;  /* 0x00000005ff057210 */ /* 0x000fd20001fe84ff */
.L_x_6:
[----:B------:R-:W-:Y:S05]  /*1030*/  BSYNC.RECONVERGENT B1 ;  /* 0x0000000000017941 */ /* 0x000fea0003800200 */
.L_x_5:
[----:B------:R-:W-:Y:S05]  /*1040*/  @!P0 BRA `(.L_x_1) ;  /* 0x0000000000e08947 */ /* 0x000fea0003800000 */
[----:B------:R-:W-:Y:S01]  /*1050*/  ISETP.GE.U32.AND P0, PT, R6, 0x4, PT ;  /* 0x000000040600780c */ /* 0x000fe20003f06070 */
[----:B------:R-:W-:Y:S01]  /*1060*/  BSSY.RECONVERGENT B1, `(.L_x_7) ;  /* 0x0000026000017945 */ /* 0x000fe20003800200 */
[----:B------:R-:W-:-:S04]  /*1070*/  LOP3.LUT R9, R9, 0x3, RZ, 0xc0, !PT ;  /* 0x0000000309097812 */ /* 0x000fc800078ec0ff */
[----:B------:R-:W-:-:S07]  /*1080*/  ISETP.NE.AND P1, PT, R9, RZ, PT ;  /* 0x000000ff0900720c */ /* 0x000fce0003f25270 */
[----:B------:R-:W-:Y:S06]  /*1090*/  @!P0 BRA `(.L_x_8) ;  /* 0x0000000000888947 */ /* 0x000fec0003800000 */
[----:B------:R-:W0:Y:S01]  /*10a0*/  LDC.64 R16, c[0x0][0x388] ;  /* 0x0000e200ff107b82 */ /* 0x000e220000000a00 */
[C---:B------:R-:W-:Y:S01]  /*10b0*/  VIADD R15, R8.reuse, 0x20 ;  /* 0x00000020080f7836 */ /* 0x040fe20000000000 */
[----:B------:R-:W-:-:S06]  /*10c0*/  IADD3 R19, PT, PT, R8, 0x40, RZ ;  /* 0x0000004008137810 */ /* 0x000fcc0007ffe0ff */
[----:B------:R-:W1:Y:S01]  /*10d0*/  LDC.64 R10, c[0x0][0x390] ;  /* 0x0000e400ff0a7b82 */ /* 0x000e620000000a00 */
[----:B------:R-:W-:Y:S01]  /*10e0*/  IADD3 R29, PT, PT, R8, 0x60, RZ ;  /* 0x00000060081d7810 */ /* 0x000fe20007ffe0ff */
[----:B0-----:R-:W-:-:S04]  /*10f0*/  IMAD.WIDE.U32 R20, R15, 0x4, R16 ;  /* 0x000000040f147825 */ /* 0x001fc800078e0010 */
[C---:B------:R-:W-:Y:S02]  /*1100*/  IMAD.WIDE.U32 R26, R8.reuse, 0x4, R16 ;  /* 0x00000004081a7825 */ /* 0x040fe400078e0010 */
[----:B------:R-:W2:Y:S02]  /*1110*/  LDG.E.CONSTANT R20, desc[UR6][R20.64] ;  /* 0x0000000614147981 */ /* 0x000ea4000c1e9900 */
[--C-:B-1----:R-:W-:Y:S02]  /*1120*/  IMAD.WIDE.U32 R14, R15, 0x4, R10.reuse ;  /* 0x000000040f0e7825 */ /* 0x102fe400078e000a */
[----:B------:R-:W3:Y:S02]  /*1130*/  LDG.E.CONSTANT R26, desc[UR6][R26.64] ;  /* 0x000000061a1a7981 */ /* 0x000ee4000c1e9900 */
[----:B------:R-:W-:Y:S02]  /*1140*/  IMAD.WIDE.U32 R12, R8, 0x4, R10 ;  /* 0x00000004080c7825 */ /* 0x000fe400078e000a */
[----:B------:R-:W2:Y:S02]  /*1150*/  LDG.E.CONSTANT R15, desc[UR6][R14.64] ;  /* 0x000000060e0f7981 */ /* 0x000ea4000c1e9900 */
[----:B------:R-:W-:-:S02]  /*1160*/  IMAD.WIDE.U32 R24, R19, 0x4, R16 ;  /* 0x0000000413187825 */ /* 0x000fc400078e0010 */
[----:B------:R-:W3:Y:S02]  /*1170*/  LDG.E.CONSTANT R13, desc[UR6][R12.64] ;  /* 0x000000060c0d7981 */ /* 0x000ee4000c1e9900 */
[----:B------:R-:W-:Y:S02]  /*1180*/  IMAD.WIDE.U32 R18, R19, 0x4, R10 ;  /* 0x0000000413127825 */ /* 0x000fe400078e000a */
[----:B------:R-:W4:Y:S02]  /*1190*/  LDG.E.CONSTANT R24, desc[UR6][R24.64] ;  /* 0x0000000618187981 */ /* 0x000f24000c1e9900 */
[C---:B------:R-:W-:Y:S02]  /*11a0*/  IMAD.WIDE.U32 R16, R29.reuse, 0x4, R16 ;  /* 0x000000041d107825 */ /* 0x040fe400078e0010 */
[----:B------:R-:W4:Y:S02]  /*11b0*/  LDG.E.CONSTANT R19, desc[UR6][R18.64] ;  /* 0x0000000612137981 */ /* 0x000f24000c1e9900 */
[----:B------:R-:W-:-:S02]  /*11c0*/  IMAD.WIDE.U32 R10, R29, 0x4, R10 ;  /* 0x000000041d0a7825 */ /* 0x000fc400078e000a */
[----:B------:R-:W5:Y:S04]  /*11d0*/  LDG.E.CONSTANT R16, desc[UR6][R16.64] ;  /* 0x0000000610107981 */ /* 0x000f68000c1e9900 */
[----:B------:R-:W5:Y:S01]  /*11e0*/  LDG.E.CONSTANT R11, desc[UR6][R10.64] ;  /* 0x000000060a0b7981 */ /* 0x000f62000c1e9900 */
[----:B------:R-:W-:Y:S02]  /*11f0*/  IADD3 R8, PT, PT, R8, 0x80, RZ ;  /* 0x0000008008087810 */ /* 0x000fe40007ffe0ff */
[----:B--2---:R-:W-:Y:S01]  /*1200*/  IADD3 R20, PT, PT, R20, -R15, RZ ;  /* 0x8000000f14147210 */ /* 0x004fe20007ffe0ff */
[----:B---3--:R-:W-:-:S04]  /*1210*/  IMAD.IADD R26, R26, 0x1, -R13 ;  /* 0x000000011a1a7824 */ /* 0x008fc800078e0a0d */
[----:B------:R-:W-:Y:S02]  /*1220*/  IMAD R20, R20, R20, RZ ;  /* 0x0000001414147224 */ /* 0x000fe400078e02ff */
[----:B------:R-:W-:Y:S01]  /*1230*/  IMAD R26, R26, R26, RZ ;  /* 0x0000001a1a1a7224 */ /* 0x000fe200078e02ff */
[----:B----4-:R-:W-:-:S04]  /*1240*/  IADD3 R24, PT, PT, R24, -R19, RZ ;  /* 0x8000001318187210 */ /* 0x010fc80007ffe0ff */
[----:B------:R-:W-:Y:S01]  /*1250*/  IADD3 R20, P0, P2, R20, R23, R26 ;  /* 0x0000001714147210 */ /* 0x000fe20007a1e01a */
[----:B-----5:R-:W-:Y:S02]  /*1260*/  IMAD.IADD R6, R16, 0x1, -R11 ;  /* 0x0000000110067824 */ /* 0x020fe400078e0a0b */
[----:B------:R-:W-:Y:S02]  /*1270*/  IMAD R13, R24, R24, RZ ;  /* 0x00000018180d7224 */ /* 0x000fe400078e02ff */
[----:B------:R-:W-:Y:S01]  /*1280*/  IMAD R6, R6, R6, RZ ;  /* 0x0000000606067224 */ /* 0x000fe200078e02ff */
[----:B------:R-:W-:-:S04]  /*1290*/  IADD3.X R5, PT, PT, RZ, R5, RZ, P0, P2 ;  /* 0x00000005ff057210 */ /* 0x000fc800007e44ff */
[----:B------:R-:W-:-:S04]  /*12a0*/  IADD3 R23, P3, P4, R6, R20, R13 ;  /* 0x0000001406177210 */ /* 0x000fc80007c7e00d */
[----:B------:R-:W-:-:S09]  /*12b0*/  IADD3.X R5, PT, PT, RZ, R5, RZ, P3, P4 ;  /* 0x00000005ff057210 */ /* 0x000fd20001fe84ff */
.L_x_8:
[----:B------:R-:W-:Y:S05]  /*12c0*/  BSYNC.RECONVERGENT B1 ;  /* 0x0000000000017941 */ /* 0x000fea0003800200 */
.L_x_7:
[----:B------:R-:W-:Y:S05]  /*12d0*/  @!P1 BRA `(.L_x_1) ;  /* 0x00000000003c9947 */ /* 0x000fea0003800000 */
[----:B------:R-:W0:Y:S01]  /*12e0*/  LDC.64 R10, c[0x0][0x388] ;  /* 0x0000e200ff0a7b82 */ /* 0x000e220000000a00 */
[----:B------:R-:W-:-:S07]  /*12f0*/  IADD3 R9, PT, PT, -R9, RZ, RZ ;  /* 0x000000ff09097210 */ /* 0x000fce0007ffe1ff */
[----:B------:R-:W1:Y:S02]  /*1300*/  LDC.64 R12, c[0x0][0x390] ;  /* 0x0000e400ff0c7b82 */ /* 0x000e640000000a00 */
.L_x_9:
[----:B0-----:R-:W-:-:S04]  /*1310*/  IMAD.WIDE.U32 R14, R8, 0x4, R10 ;  /* 0x00000004080e7825 */ /* 0x001fc800078e000a */
[C---:B-1----:R-:W-:Y:S02]  /*1320*/  IMAD.WIDE.U32 R16, R8.reuse, 0x4, R12 ;  /* 0x0000000408107825 */ /* 0x042fe400078e000c */
[----:B------:R-:W2:Y:S04]  /*1330*/  LDG.E.CONSTANT R14, desc[UR6][R14.64] ;  /* 0x000000060e0e7981 */ /* 0x000ea8000c1e9900 */
[----:B------:R-:W2:Y:S01]  /*1340*/  LDG.E.CONSTANT R17, desc[UR6][R16.64] ;  /* 0x0000000610117981 */ /* 0x000ea2000c1e9900 */
[----:B------:R-:W-:Y:S02]  /*1350*/  IADD3 R9, PT, PT, R9, 0x1, RZ ;  /* 0x0000000109097810 */ /* 0x000fe40007ffe0ff */
[----:B------:R-:W-:Y:S02]  /*1360*/  IADD3 R8, PT, PT, R8, 0x20, RZ ;  /* 0x0000002008087810 */ /* 0x000fe40007ffe0ff */
[----:B------:R-:W-:Y:S01]  /*1370*/  ISETP.NE.AND P0, PT, R9, RZ, PT ;  /* 0x000000ff0900720c */ /* 0x000fe20003f05270 */
[----:B--2---:R-:W-:-:S04]  /*1380*/  IMAD.IADD R6, R14, 0x1, -R17 ;  /* 0x000000010e067824 */ /* 0x004fc800078e0a11 */
[----:B------:R-:W-:-:S05]  /*1390*/  IMAD R6, R6, R6, RZ ;  /* 0x0000000606067224 */ /* 0x000fca00078e02ff */
[----:B------:R-:W-:-:S05]  /*13a0*/  IADD3 R23, P1, PT, R6, R23, RZ ;  /* 0x0000001706177210 */ /* 0x000fca0007f3e0ff */
[----:B------:R-:W-:Y:S01]  /*13b0*/  IMAD.X R5, RZ, RZ, R5, P1 ;  /* 0x000000ffff057224 */ /* 0x000fe200008e0605 */
[----:B------:R-:W-:Y:S07]  /*13c0*/  @P0 BRA `(.L_x_9) ;  /* 0xfffffffc00d00947 */ /* 0x000fee000383ffff */
.L_x_1:
[----:B------:R-:W-:Y:S05]  /*13d0*/  BSYNC.RECONVERGENT B0 ;  /* 0x0000000000007941 */ /* 0x000fea0003800200 */
.L_x_0:
[----:B------:R-:W-:-:S05]  /*13e0*/  IMAD R3, R0, R4, R3 ;  /* 0x0000000400037224 */ /* 0x000fca00078e0203 */
[----:B------:R-:W-:-:S13]  /*13f0*/  ISETP.GE.U32.AND P0, PT, R3, UR5, PT ;  /* 0x0000000503007c0c */ /* 0x000fda000bf06070 */
[----:B------:R-:W0:Y:S08]  /*1400*/  @!P0 LDC.64 R8, c[0x0][0x388] ;  /* 0x0000e200ff088b82 */ /* 0x000e300000000a00 */
[----:B------:R-:W1:Y:S01]  /*1410*/  @!P0 LDC.64 R10, c[0x0][0x390] ;  /* 0x0000e400ff0a8b82 */ /* 0x000e620000000a00 */
[----:B0-----:R-:W-:-:S06]  /*1420*/  @!P0 IMAD.WIDE.U32 R8, R3, 0x4, R8 ;  /* 0x0000000403088825 */ /* 0x001fcc00078e0008 */
[----:B------:R-:W2:Y:S01]  /*1430*/  @!P0 LDG.E.CONSTANT R8, desc[UR6][R8.64] ;  /* 0x0000000608088981 */ /* 0x000ea2000c1e9900 */
[----:B-1----:R-:W-:-:S06]  /*1440*/  @!P0 IMAD.WIDE.U32 R10, R3, 0x4, R10 ;  /* 0x00000004030a8825 */ /* 0x002fcc00078e000a */
[----:B------:R-:W2:Y:S01]  /*1450*/  @!P0 LDG.E.CONSTANT R11, desc[UR6][R10.64] ;  /* 0x000000060a0b8981 */ /* 0x000ea2000c1e9900 */
[----:B------:R-:W-:Y:S01]  /*1460*/  IMAD.MOV.U32 R4, RZ, RZ, 0xffff ;  /* 0x0000ffffff047424 */ /* 0x000fe200078e00ff */
[----:B--2---:R-:W-:-:S05]  /*1470*/  @!P0 IADD3 R0, PT, PT, R8, -R11, RZ ;  /* 0x8000000b08008210 */ /* 0x004fca0007ffe0ff */
[----:B------:R-:W-:-:S05]  /*1480*/  @!P0 IMAD R0, R0, R0, RZ ;  /* 0x0000000000008224 */ /* 0x000fca00078e02ff */
[----:B------:R-:W-:-:S04]  /*1490*/  @!P0 IADD3 R23, P1, PT, R0, R23, RZ ;  /* 0x0000001700178210 */ /* 0x000fc80007f3e0ff */
[----:B------:R-:W-:Y:S01]  /*14a0*/  @!P0 IADD3.X R5, PT, PT, RZ, R5, RZ, P1, !PT ;  /* 0x00000005ff058210 */ /* 0x000fe20000ffe4ff */
[----:B------:R-:W0:Y:S04]  /*14b0*/  SHFL.DOWN PT, R6, R23, 0x10, 0x1f ;  /* 0x0a001f0017067f89 */ /* 0x000e2800000e0000 */
[----:B------:R-:W1:Y:S01]  /*14c0*/  SHFL.DOWN PT, R0, R5, 0x10, 0x1f ;  /* 0x0a001f0005007f89 */ /* 0x000e6200000e0000 */
[----:B0-----:R-:W-:-:S04]  /*14d0*/  IADD3 R12, P0, PT, R6, R23, RZ ;  /* 0x00000017060c7210 */ /* 0x001fc80007f1e0ff */
[----:B-1----:R-:W-:Y:S01]  /*14e0*/  IADD3.X R13, PT, PT, R0, R5, RZ, P0, !PT ;  /* 0x00000005000d7210 */ /* 0x002fe200007fe4ff */
[----:B------:R-:W0:Y:S04]  /*14f0*/  SHFL.DOWN PT, R3, R12, 0x8, 0x1f ;  /* 0x09001f000c037f89 */ /* 0x000e2800000e0000 */
[----:B------:R-:W1:Y:S01]  /*1500*/  SHFL.DOWN PT, R0, R13, 0x8, 0x1f ;  /* 0x09001f000d007f89 */ /* 0x000e6200000e0000 */
[----:B------:R-:W-:Y:S01]  /*1510*/  HFMA2 R6, -RZ, RZ, 0, 1.5199184417724609375e-05 ;  /* 0x000000ffff067431 */ /* 0x000fe200000001ff */
[----:B0-----:R-:W-:-:S05]  /*1520*/  IADD3 R9, P0, PT, R3, R12, RZ ;  /* 0x0000000c03097210 */ /* 0x001fca0007f1e0ff */
[----:B-1----:R-:W-:Y:S01]  /*1530*/  IMAD.X R15, R0, 0x1, R13, P0 ;  /* 0x00000001000f7824 */ /* 0x002fe200000e060d */
[----:B------:R-:W0:Y:S04]  /*1540*/  SHFL.DOWN PT, R8, R9, 0x4, 0x1f ;  /* 0x08801f0009087f89 */ /* 0x000e2800000e0000 */
[----:B------:R-:W1:Y:S01]  /*1550*/  SHFL.DOWN PT, R0, R15, 0x4, 0x1f ;  /* 0x08801f000f007f89 */ /* 0x000e6200000e0000 */
[----:B------:R-:W-:Y:S02]  /*1560*/  MOV R3, 0xf ;  /* 0x0000000f00037802 */ /* 0x000fe40000000f00 */
[----:B0-----:R-:W-:-:S04]  /*1570*/  IADD3 R11, P0, PT, R8, R9, RZ ;  /* 0x00000009080b7210 */ /* 0x001fc80007f1e0ff */
[----:B-1----:R-:W-:Y:S02]  /*1580*/  IADD3.X R14, PT, PT, R0, R15, RZ, P0, !PT ;  /* 0x0000000f000e7210 */ /* 0x002fe400007fe4ff */
[----:B------:R-:W0:Y:S04]  /*1590*/  SHFL.DOWN PT, R0, R11, 0x2, 0x1f ;  /* 0x08401f000b007f89 */ /* 0x000e2800000e0000 */
[----:B------:R-:W1:Y:S01]  /*15a0*/  SHFL.DOWN PT, R5, R14, 0x2, 0x1f ;  /* 0x08401f000e057f89 */ /* 0x000e6200000e0000 */
[----:B------:R-:W-:-:S13]  /*15b0*/  ISETP.NE.AND P0, PT, R7, RZ, PT ;  /* 0x000000ff0700720c */ /* 0x000fda0003f05270 */
[----:B------:R-:W2:Y:S01]  /*15c0*/  @!P0 S2R R10, SR_CgaCtaId ;  /* 0x00000000000a8919 */ /* 0x000ea20000008800 */
[----:B0-----:R-:W-:Y:S01]  /*15d0*/  IADD3 R13, P1, PT, R0, R11, RZ ;  /* 0x0000000b000d7210 */ /* 0x001fe20007f3e0ff */
[----:B------:R-:W-:-:S03]  /*15e0*/  IMAD.MOV.U32 R0, RZ, RZ, 0x3 ;  /* 0x00000003ff007424 */ /* 0x000fc600078e00ff */
[----:B-1----:R-:W-:Y:S01]  /*15f0*/  IADD3.X R12, PT, PT, R5, R14, RZ, P1, !PT ;  /* 0x0000000e050c7210 */ /* 0x002fe20000ffe4ff */
[----:B------:R-:W0:Y:S04]  /*1600*/  SHFL.DOWN PT, R8, R13, 0x1, 0x1f ;  /* 0x08201f000d087f89 */ /* 0x000e2800000e0000 */
[----:B------:R-:W1:Y:S01]  /*1610*/  SHFL.DOWN PT, R5, R12, 0x1, 0x1f ;  /* 0x08201f000c057f89 */ /* 0x000e6200000e0000 */
[----:B------:R-:W-:-:S04]  /*1620*/  @!P0 MOV R9, 0x400 ;  /* 0x0000040000098802 */ /* 0x000fc80000000f00 */
[----:B--2---:R-:W-:Y:S02]  /*1630*/  @!P0 LEA R11, R10, R9, 0x18 ;  /* 0x000000090a0b8211 */ /* 0x004fe400078ec0ff */
[----:B0-----:R-:W-:Y:S02]  /*1640*/  IADD3 R8, P2, PT, R8, R13, RZ ;  /* 0x0000000d08087210 */ /* 0x001fe40007f5e0ff */
[----:B------:R-:W-:Y:S02]  /*1650*/  @!P0 LEA.HI R11, R2, R11, RZ, 0x1e ;  /* 0x0000000b020b8211 */ /* 0x000fe400078ff0ff */
[----:B-1----:R-:W-:-:S05]  /*1660*/  IADD3.X R9, PT, PT, R5, R12, RZ, P2, !PT ;  /* 0x0000000c05097210 */ /* 0x002fca00017fe4ff */
[----:B------:R0:W-:Y:S01]  /*1670*/  @!P0 STS.64 [R11], R8 ;  /* 0x000000080b008388 */ /* 0x0001e20000000a00 */
[----:B------:R-:W-:Y:S01]  /*1680*/  BAR.SYNC.DEFER_BLOCKING 0x0 ;  /* 0x0000000000007b1d */ /* 0x000fe20000010000 */
[----:B------:R-:W-:-:S13]  /*1690*/  ISETP.GT.U32.AND P1, PT, R2, 0x1f, PT ;  /* 0x0000001f0200780c */ /* 0x000fda0003f24070 */
[----:B0-----:R-:W-:Y:S05]  /*16a0*/  @P1 EXIT ;  /* 0x000000000000194d */ /* 0x001fea0003800000 */
[----:B------:R-:W0:Y:S01]  /*16b0*/  S2UR UR5, SR_CgaCtaId ;  /* 0x00000000000579c3 */ /* 0x000e220000008800 */
[----:B------:R-:W-:Y:S02]  /*16c0*/  UMOV UR4, 0x400 ;  /* 0x0000040000047882 */ /* 0x000fe40000000000 */
[----:B0-----:R-:W-:-:S06]  /*16d0*/  ULEA UR4, UR5, UR4, 0x18 ;  /* 0x0000000405047291 */ /* 0x001fcc000f8ec0ff */
[----:B------:R-:W-:-:S06]  /*16e0*/  LEA R8, R7, UR4, 0x3 ;  /* 0x0000000407087c11 */ /* 0x000fcc000f8e18ff */
[----:B------:R-:W0:Y:S04]  /*16f0*/  LDS.64 R8, [R8] ;  /* 0x0000000008087984 */ /* 0x000e280000000a00 */
[----:B0-----:R-:W0:Y:S04]  /*1700*/  SHFL.DOWN PT, R7, R8, 0x8, 0x1f ;  /* 0x09001f0008077f89 */ /* 0x001e2800000e0000 */
[----:B------:R-:W1:Y:S01]  /*1710*/  SHFL.DOWN PT, R5, R9, 0x8, 0x1f ;  /* 0x09001f0009057f89 */ /* 0x000e6200000e0000 */
[----:B0-----:R-:W-:-:S05]  /*1720*/  IADD3 R12, P1, PT, R8, R7, RZ ;  /* 0x00000007080c7210 */ /* 0x001fca0007f3e0ff */
[----:B-1----:R-:W-:Y:S02]  /*1730*/  IMAD.X R15, R9, 0x1, R5, P1 ;  /* 0x00000001090f7824 */ /* 0x002fe400008e0605 */
[----:B------:R-:W0:Y:S04]  /*1740*/  SHFL.DOWN PT, R5, R12, 0x4, 0x1f ;  /* 0x08801f000c057f89 */ /* 0x000e2800000e0000 */
[----:B------:R-:W1:Y:S01]  /*1750*/  SHFL.DOWN PT, R2, R15, 0x4, 0x1f ;  /* 0x08801f000f027f89 */ /* 0x000e6200000e0000 */
[----:B0-----:R-:W-:-:S04]  /*1760*/  IADD3 R10, P1, PT, R5, R12, RZ ;  /* 0x0000000c050a7210 */ /* 0x001fc80007f3e0ff */
[----:B-1----:R-:W-:Y:S01]  /*1770*/  IADD3.X R7, PT, PT, R2, R15, RZ, P1, !PT ;  /* 0x0000000f02077210 */ /* 0x002fe20000ffe4ff */
[----:B------:R-:W0:Y:S04]  /*1780*/  SHFL.DOWN PT, R5, R10, 0x2, 0x1f ;  /* 0x08401f000a057f89 */ /* 0x000e2800000e0000 */
[----:B------:R-:W1:Y:S01]  /*1790*/  SHFL.DOWN PT, R2, R7, 0x2, 0x1f ;  /* 0x08401f0007027f89 */ /* 0x000e6200000e0000 */
[----:B0-----:R-:W-:-:S04]  /*17a0*/  IADD3 R11, P1, PT, R5, R10, RZ ;  /* 0x0000000a050b7210 */ /* 0x001fc80007f3e0ff */
[----:B-1----:R-:W-:Y:S01]  /*17b0*/  IADD3.X R13, PT, PT, R2, R7, RZ, P1, !PT ;  /* 0x00000007020d7210 */ /* 0x002fe20000ffe4ff */
[----:B------:R0:W1:Y:S04]  /*17c0*/  SHFL.DOWN PT, R5, R11, 0x1, 0x1f ;  /* 0x08201f000b057f89 */ /* 0x00006800000e0000 */
[----:B------:R0:W2:Y:S01]  /*17d0*/  SHFL.DOWN PT, R4, R13, 0x1, 0x1f ;  /* 0x08201f000d047f89 */ /* 0x0000a200000e0000 */
[----:B------:R-:W-:Y:S05]  /*17e0*/  @P0 EXIT ;  /* 0x000000000000094d */ /* 0x000fea0003800000 */
[----:B------:R-:W3:Y:S02]  /*17f0*/  LDC.64 R2, c[0x0][0x398] ;  /* 0x0000e600ff027b82 */ /* 0x000ee40000000a00 */
[----:B---3--:R3:W5:Y:S01]  /*1800*/  LDG.E.64 R8, desc[UR6][R2.64] ;  /* 0x0000000602087981 */ /* 0x008762000c1e1b00 */
[----:B01----:R-:W-:-:S05]  /*1810*/  IADD3 R11, P0, PT, R5, R11, RZ ;  /* 0x0000000b050b7210 */ /* 0x003fca0007f1e0ff */
[----:B--2---:R-:W-:-:S08]  /*1820*/  IMAD.X R13, R4, 0x1, R13, P0 ;  /* 0x00000001040d7824 */ /* 0x004fd000000e060d */
.L_x_10:
[----:B-----5:R-:W-:Y:S01]  /*1830*/  IADD3 R6, P0, PT, R8, R11, RZ ;  /* 0x0000000b08067210 */ /* 0x020fe20007f1e0ff */
[----:B------:R-:W-:Y:S01]  /*1840*/  IMAD.MOV.U32 R5, RZ, RZ, R9 ;  /* 0x000000ffff057224 */ /* 0x000fe200078e0009 */
[----:B------:R-:W-:Y:S01]  /*1850*/  MOV R4, R8 ;  /* 0x0000000800047202 */ /* 0x000fe20000000f00 */
[----:B------:R-:W-:Y:S05]  /*1860*/  YIELD ;  /* 0x0000000000007946 */ /* 0x000fea0003800000 */
[----:B------:R-:W-:-:S05]  /*1870*/  IADD3.X R7, PT, PT, R9, R13, RZ, P0, !PT ;  /* 0x0000000d09077210 */ /* 0x000fca00007fe4ff */
[----:B------:R-:W2:Y:S02]  /*1880*/  ATOMG.E.CAS.64.STRONG.GPU PT, R4, [R2], R4, R6 ;  /* 0x00000004020473a9 */ /* 0x000ea400001ee506 */
[-C--:B--2---:R-:W-:Y:S02]  /*1890*/  ISETP.NE.U32.AND P0, PT, R8, R4.reuse, PT ;  /* 0x000000040800720c */ /* 0x084fe40003f05070 */
[----:B------:R-:W-:Y:S02]  /*18a0*/  MOV R8, R4 ;  /* 0x0000000400087202 */ /* 0x000fe40000000f00 */
[-C--:B------:R-:W-:Y:S02]  /*18b0*/  ISETP.NE.AND.EX P0, PT, R9, R5.reuse, PT, P0 ;  /* 0x000000050900720c */ /* 0x080fe40003f05300 */
[----:B------:R-:W-:-:S11]  /*18c0*/  MOV R9, R5 ;  /* 0x0000000500097202 */ /* 0x000fd60000000f00 */
[----:B------:R-:W-:Y:S05]  /*18d0*/  @P0 BRA `(.L_x_10) ;  /* 0xfffffffc00d40947 */ /* 0x000fea000383ffff */
[----:B------:R-:W-:Y:S05]  /*18e0*/  EXIT ;  /* 0x000000000000794d */ /* 0x000fea0003800000 */
.L_x_11:
[----:B------:R-:W-:-:S00]  /*18f0*/  BRA `(.L_x_11) ;  /* 0xfffffffc00fc7947 */ /* 0x000fc0000383ffff */
[----:B------:R-:W-:-:S00]  /*1900*/  NOP ;  /* 0x0000000000007918 */ /* 0x000fc00000000000 */
[----:B------:R-:W-:-:S00]  /*1910*/  NOP ;  /* 0x0000000000007918 */ /* 0x000fc00000000000 */
[----:B------:R-:W-:-:S00]  /*1920*/  NOP ;  /* 0x0000000000007918 */ /* 0x000fc00000000000 */
[----:B------:R-:W-:-:S00]  /*1930*/  NOP ;  /* 0x0000000000007918 */ /* 0x000fc00000000000 */
[----:B------:R-:W-:-:S00]  /*1940*/  NOP ;  /* 0x0000000000007918 */ /* 0x000fc00000000000 */
[----:B------:R-:W-:-:S00]  /*1950*/  NOP ;  /* 0x0000000000007918 */ /* 0x000fc00000000000 */
[----:B------:R-:W-:-:S00]  /*1960*/  NOP ;  /* 0x0000000000007918 */ /* 0x000fc00000000000 */
[----:B------:R-:W-:-:S00]  /*1970*/  NOP ;  /* 0x0000000000007918 */ /* 0x000fc00000000000 */
.L_x_30:


//--------------------- .text._Z16warpStrideKernelILj8EEvjPKiS1_Px --------------------------
	.section	.text._Z16warpStrideKernelILj8EEvjPKiS1_Px,"ax",@progbits
	.align	128
        .global         _Z16warpStrideKernelILj8EEvjPKiS1_Px
        .type           _Z16warpStrideKernelILj8EEvjPKiS1_Px,@function
        .size           _Z16warpStrideKernelILj8EEvjPKiS1_Px,(.L_x_31 - _Z16warpStrideKernelILj8EEvjPKiS1_Px)
        .other          _Z16warpStrideKernelILj8EEvjPKiS1_Px,@"STO_CUDA_ENTRY STV_DEFAULT"
_Z16warpStrideKernelILj8EEvjPKiS1_Px:
.text._Z16warpStrideKernelILj8EEvjPKiS1_Px:
        /* <DEDUP_REMOVED lines=53> */
.L_x_16:
        /* <DEDUP_REMOVED lines=34> */
[----:B0-----:R-:W-:-:S04]  /*0570*/  IMAD.WIDE.U32 R16, R19, 0x4, R12 ;  /* 0x0000000413107825 */ /* 0x001fc800078e000c */
[----:B------:R-:W-:Y:S01]  /*0580*/  VIADD R19, R8, 0xc0 ;  /* 0x000000c008137836 */ /* 0x000fe20000000000 */
[----:B------:R0:W3:Y:S01]  /*0590*/  LDG.E.CONSTANT R27, desc[UR6][R16.64] ;  /* 0x00000006101b7981 */ /* 0x0000e2000c1e9900 */
[----:B----4-:R-:W-:Y:S02]  /*05a0*/  IADD3 R26, PT, PT, R26, -R11, RZ ;  /* 0x8000000b1a1a7210 */ /* 0x010fe40007ffe0ff */
[----:B------:R-:W-:Y:S01]  /*05b0*/  IMAD.WIDE.U32 R22, R19, 0x4, R14 ;  /* 0x0000000413167825 */ /* 0x000fe200078e000e */
[----:B------:R-:W-:-:S03]  /*05c0*/  IADD3 R11, PT, PT, R8, 0xe0, RZ ;  /* 0x000000e0080b7810 */ /* 0x000fc60007ffe0ff */
[----:B-----5:R-:W-:Y:S02]  /*05d0*/  IMAD.IADD R25, R18, 0x1, -R25 ;  /* 0x0000000112197824 */ /* 0x020fe400078e0a19 */
[----:B------:R-:W4:Y:S01]  /*05e0*/  LDG.E.CONSTANT R23, desc[UR6][R22.64] ;  /* 0x0000000616177981 */ /* 0x000f22000c1e9900 */
[----:B0-----:R-:W-:-:S04]  /*05f0*/  IMAD.WIDE.U32 R16, R19, 0x4, R12 ;  /* 0x0000000413107825 */ /* 0x001fc800078e000c */
[C---:B------:R-:W-:Y:S01]  /*0600*/  IMAD.WIDE.U32 R18, R11.reuse, 0x4, R14 ;  /* 0x000000040b127825 */ /* 0x040fe200078e000e */
[----:B------:R0:W4:Y:S05]  /*0610*/  LDG.E.CONSTANT R22, desc[UR6][R16.64] ;  /* 0x0000000610167981 */ /* 0x00012a000c1e9900 */
[----:B------:R1:W5:Y:S01]  /*0620*/  LDG.E.CONSTANT R18, desc[UR6][R18.64] ;  /* 0x0000000612127981 */ /* 0x000362000c1e9900 */
[----:B0-----:R-:W-:-:S05]  /*0630*/  IMAD.WIDE.U32 R16, R11, 0x4, R12 ;  /* 0x000000040b107825 */ /* 0x001fca00078e000c */
[----:B------:R0:W5:Y:S01]  /*0640*/  LDG.E.CONSTANT R11, desc[UR6][R16.64] ;  /* 0x00000006100b7981 */ /* 0x000162000c1e9900 */
[----:B------:R-:W-:Y:S01]  /*0650*/  IMAD R25, R25, R25, RZ ;  /* 0x0000001919197224 */ /* 0x000fe200078e02ff */
[C---:B------:R-:W-:Y:S01]  /*0660*/  IADD3 R29, PT, PT, R8.reuse, 0x100, RZ ;  /* 0x00000100081d7810 */ /* 0x040fe20007ffe0ff */
[----:B-1----:R-:W-:Y:S01]  /*0670*/  VIADD R19, R8, 0x140 ;  /* 0x0000014008137836 */ /* 0x002fe20000000000 */
[----:B--2---:R-:W-:Y:S01]  /*0680*/  IADD3 R20, PT, PT, R20, -R21, RZ ;  /* 0x8000001514147210 */ /* 0x004fe20007ffe0ff */
[----:B------:R-:W-:-:S04]  /*0690*/  IMAD R21, R26, R26, RZ ;  /* 0x0000001a1a157224 */ /* 0x000fc800078e02ff */
[----:B------:R-:W-:Y:S01]  /*06a0*/  IMAD R20, R20, R20, RZ ;  /* 0x0000001414147224 */ /* 0x000fe200078e02ff */
[----:B------:R-:W-:Y:S01]  /*06b0*/  IADD3 R26, P2, P3, R25, R24, R21 ;  /* 0x00000018191a7210 */ /* 0x000fe20007b5e015 */
[----:B---3--:R-:W-:-:S04]  /*06c0*/  IMAD.IADD R27, R28, 0x1, -R27 ;  /* 0x000000011c1b7824 */ /* 0x008fc800078e0a1b */
[----:B------:R-:W-:Y:S01]  /*06d0*/  IMAD R21, R27, R27, RZ ;  /* 0x0000001b1b157224 */ /* 0x000fe200078e02ff */
[----:B------:R-:W-:Y:S01]  /*06e0*/  IADD3 R27, PT, PT, R8, 0x120, RZ ;  /* 0x00000120081b7810 */ /* 0x000fe20007ffe0ff */
[----:B------:R-:W-:-:S03]  /*06f0*/  IMAD.WIDE.U32 R24, R29, 0x4, R14 ;  /* 0x000000041d187825 */ /* 0x000fc600078e000e */
[----:B0-----:R-:W-:Y:S01]  /*0700*/  IADD3 R17, P5, P6, R21, R26, R20 ;  /* 0x0000001a15117210 */ /* 0x001fe20007ebe014 */
[----:B------:R-:W-:Y:S02]  /*0710*/  IMAD.WIDE.U32 R20, R27, 0x4, R14 ;  /* 0x000000041b147825 */ /* 0x000fe400078e000e */
[----:B------:R-:W2:Y:S02]  /*0720*/  LDG.E.CONSTANT R25, desc[UR6][R24.64] ;  /* 0x0000000618197981 */ /* 0x000ea4000c1e9900 */
[--C-:B------:R-:W-:Y:S02]  /*0730*/  IMAD.WIDE.U32 R28, R29, 0x4, R12.reuse ;  /* 0x000000041d1c7825 */ /* 0x100fe400078e000c */
[----:B------:R4:W3:Y:S02]  /*0740*/  LDG.E.CONSTANT R16, desc[UR6][R20.64] ;  /* 0x0000000614107981 */ /* 0x0008e4000c1e9900 */
[----:B------:R-:W-:Y:S02]  /*0750*/  IMAD.WIDE.U32 R26, R27, 0x4, R12 ;  /* 0x000000041b1a7825 */ /* 0x000fe400078e000c */
[----:B------:R5:W2:Y:S01]  /*0760*/  LDG.E.CONSTANT R28, desc[UR6][R28.64] ;  /* 0x000000061c1c7981 */ /* 0x000aa2000c1e9900 */
[----:B----4-:R-:W-:Y:S01]  /*0770*/  IADD3 R21, PT, PT, R23, -R22, RZ ;  /* 0x8000001617157210 */ /* 0x010fe20007ffe0ff */
[----:B------:R-:W-:-:S04]  /*0780*/  IMAD.WIDE.U32 R22, R19, 0x4, R14 ;  /* 0x0000000413167825 */ /* 0x000fc800078e000e */
[----:B------:R-:W-:Y:S02]  /*0790*/  VIADD R24, R8, 0x160 ;  /* 0x0000016008187836 */ /* 0x000fe40000000000 */
        /* <DEDUP_REMOVED lines=12> */
[----:B------:R-:W-:Y:S01]  /*0860*/  IADD3 R17, P4, P1, R29, R17, R18 ;  /* 0x000000111d117210 */ /* 0x000fe2000799e012 */
[----:B------:R-:W-:-:S04]  /*0870*/  VIADD R29, R8, 0x1a0 ;  /* 0x000001a0081d7836 */ /* 0x000fc80000000000 */
[----:B------:R-:W-:Y:S01]  /*0880*/  IMAD.WIDE.U32 R18, R29, 0x4, R14 ;  /* 0x000000041d127825 */ /* 0x000fe200078e000e */
[----:B--2---:R-:W-:Y:S02]  /*0890*/  IADD3 R5, PT, PT, R25, -R28, RZ ;  /* 0x8000001c19057210 */ /* 0x004fe40007ffe0ff */
[----:B------:R-:W-:-:S05]  /*08a0*/  IADD3 R25, PT, PT, R8, 0x180, RZ ;  /* 0x0000018008197810 */ /* 0x000fca0007ffe0ff */
[----:B-1----:R-:W-:Y:S01]  /*08b0*/  IMAD.WIDE.U32 R26, R25, 0x4, R14 ;  /* 0x00000004191a7825 */ /* 0x002fe200078e000e */
[----:B----4-:R-:W-:Y:S02]  /*08c0*/  IADD3 R23, PT, PT, R23, -R20, RZ ;  /* 0x8000001417177210 */ /* 0x010fe40007ffe0ff */
[----:B------:R0:W2:Y:S01]  /*08d0*/  LDG.E.CONSTANT R20, desc[UR6][R18.64] ;  /* 0x0000000612147981 */ /* 0x0000a2000c1e9900 */
[----:B---3--:R-:W-:-:S03]  /*08e0*/  IADD3 R16, PT, PT, R16, -R22, RZ ;  /* 0x8000001610107210 */ /* 0x008fc60007ffe0ff */
[----:B------:R1:W3:Y:S01]  /*08f0*/  LDG.E.CONSTANT R22, desc[UR6][R26.64] ;  /* 0x000000061a167981 */ /* 0x0002e2000c1e9900 */
[----:B0-----:R-:W-:Y:S01]  /*0900*/  IADD3 R19, PT, PT, R8, 0x1c0, RZ ;  /* 0x000001c008137810 */ /* 0x001fe20007ffe0ff */
[----:B-1----:R-:W-:-:S04]  /*0910*/  IMAD.WIDE.U32 R26, R29, 0x4, R12 ;  /* 0x000000041d1a7825 */ /* 0x002fc800078e000c */
[----:B-----5:R-:W-:Y:S02]  /*0920*/  IMAD.IADD R11, R11, 0x1, -R24 ;  /* 0x000000010b0b7824 */ /* 0x020fe400078e0a18 */
[----:B------:R-:W-:Y:S01]  /*0930*/  IMAD.WIDE.U32 R24, R25, 0x4, R12 ;  /* 0x0000000419187825 */ /* 0x000fe200078e000c */
[----:B------:R-:W2:Y:S03]  /*0940*/  LDG.E.CONSTANT R27, desc[UR6][R26.64] ;  /* 0x000000061a1b7981 */ /* 0x000ea6000c1e9900 */
        /* <DEDUP_REMOVED lines=15> */
[----:B------:R-:W-:Y:S01]  /*0a40*/  IMAD R23, R23, R23, RZ ;  /* 0x0000001717177224 */ /* 0x000fe200078e02ff */
[----:B------:R-:W-:-:S02]  /*0a50*/  IADD3 R6, PT, PT, R6, 0x10, RZ ;  /* 0x0000001006067810 */ /* 0x000fc40007ffe0ff */
[----:B------:R-:W-:Y:S02]  /*0a60*/  IADD3 R5, P2, P3, R16, R17, R5 ;  /* 0x0000001110057210 */ /* 0x000fe40007b5e005 */
[----:B------:R-:W-:Y:S02]  /*0a70*/  IADD3.X R11, PT, PT, RZ, R11, RZ, P4, P1 ;  /* 0x0000000bff0b7210 */ /* 0x000fe400027e24ff */
[----:B------:R-:W-:Y:S02]  /*0a80*/  IADD3 R23, P6, P5, R26, R5, R23 ;  /* 0x000000051a177210 */ /* 0x000fe40007dde017 */
[----:B------:R-:W-:Y:S02]  /*0a90*/  IADD3.X R11, PT, PT, RZ, R11, RZ, P2, P3 ;  /* 0x0000000bff0b7210 */ /* 0x000fe400017e64ff */
[----:B------:R-:W-:Y:S02]  /*0aa0*/  ISETP.NE.AND P3, PT, R6, RZ, PT ;  /* 0x000000ff0600720c */ /* 0x000fe40003f65270 */
[----:B------:R-:W-:-:S02]  /*0ab0*/  IADD3.X R11, PT, PT, RZ, R11, RZ, P6, P5 ;  /* 0x0000000bff0b7210 */ /* 0x000fc400037ea4ff */
[----:B------:R-:W-:Y:S02]  /*0ac0*/  IADD3 R8, PT, PT, R8, 0x200, RZ ;  /* 0x0000020008087810 */ /* 0x000fe40007ffe0ff */
[----:B--2---:R-:W-:Y:S01]  /*0ad0*/  IADD3 R20, PT, PT, R20, -R27, RZ ;  /* 0x8000001b14147210 */ /* 0x004fe20007ffe0ff */
[----:B---3--:R-:W-:-:S04]  /*0ae0*/  IMAD.IADD R22, R22, 0x1, -R25 ;  /* 0x0000000116167824 */ /* 0x008fc800078e0a19 */
[----:B------:R-:W-:Y:S02]  /*0af0*/  IMAD R5, R20, R20, RZ ;  /* 0x0000001414057224 */ /* 0x000fe400078e02ff */
[----:B------:R-:W-:Y:S01]  /*0b00*/  IMAD R22, R22, R22, RZ ;  /* 0x0000001616167224 */ /* 0x000fe200078e02ff */
[----:B----4-:R-:W-:-:S04]  /*0b10*/  IADD3 R19, PT, PT, R24, -R19, RZ ;  /* 0x8000001318137210 */ /* 0x010fc80007ffe0ff */
[----:B------:R-:W-:Y:S01]  /*0b20*/  IADD3 R5, P2, P1, R5, R23, R22 ;  /* 0x0000001705057210 */ /* 0x000fe2000795e016 */
[----:B------:R-:W-:Y:S02]  /*0b30*/  IMAD R19, R19, R19, RZ ;  /* 0x0000001313137224 */ /* 0x000fe400078e02ff */
[----:B-----5:R-:W-:-:S04]  /*0b40*/  IMAD.IADD R13, R14, 0x1, -R13 ;  /* 0x000000010e0d7824 */ /* 0x020fc800078e0a0d */
[----:B------:R-:W-:-:S05]  /*0b50*/  IMAD R12, R13, R13, RZ ;  /* 0x0000000d0d0c7224 */ /* 0x000fca00078e02ff */
[----:B------:R-:W-:Y:S02]  /*0b60*/  IADD3 R23, P4, P5, R12, R5, R19 ;  /* 0x000000050c177210 */ /* 0x000fe40007d9e013 */
[----:B------:R-:W-:-:S04]  /*0b70*/  IADD3.X R5, PT, PT, RZ, R11, RZ, P2, P1 ;  /* 0x0000000bff057210 */ /* 0x000fc800017e24ff */
[----:B------:R-:W-:Y:S01]  /*0b80*/  IADD3.X R5, PT, PT, RZ, R5, RZ, P4, P5 ;  /* 0x00000005ff057210 */ /* 0x000fe200027ea4ff */
[----:B------:R-:W-:Y:S06]  /*0b90*/  @P3 BRA `(.L_x_16) ;  /* 0xfffffff400ec3947 */ /* 0x000fec000383ffff */
.L_x_15:
[----:B------:R-:W-:Y:S05]  /*0ba0*/  BSYNC.RECONVERGENT B1 ;  /* 0x0000000000017941 */ /* 0x000fea0003800200 */
.L_x_14:
[----:B------:R-:W-:Y:S05]  /*0bb0*/  @!P0 BRA `(.L_x_13) ;  /* 0x0000000800048947 */ /* 0x000fea0003800000 */
[----:B------:R-:W-:Y:S01]  /*0bc0*/  ISETP.GE.U32.AND P1, PT, R10, 0x8, PT ;  /* 0x000000080a00780c */ /* 0x000fe20003f26070 */
[----:B------:R-:W-:Y:S01]  /*0bd0*/  BSSY.RECONVERGENT B1, `(.L_x_17) ;  /* 0x0000046000017945 */ /* 0x000fe20003800200 */
[----:B------:R-:W-:-:S04]  /*0be0*/  LOP3.LUT R6, R9, 0x7, RZ, 0xc0, !PT ;  /* 0x0000000709067812 */ /* 0x000fc800078ec0ff */
[----:B------:R-:W-:-:S07]  /*0bf0*/  ISETP.NE.AND P0, PT, R6, RZ, PT ;  /* 0x000000ff0600720c */ /* 0x000fce0003f05270 */
[----:B------:R-:W-:Y:S06]  /*0c00*/  @!P1 BRA `(.L_x_18) ;  /* 0x0000000400089947 */ /* 0x000fec0003800000 */
[----:B------:R-:W0:Y:S08]  /*0c10*/  LDC.64 R14, c[0x0][0x390] ;  /* 0x0000e400ff0e7b82 */ /* 0x000e300000000a00 */
[----:B------:R-:W1:Y:S01]  /*0c20*/  LDC.64 R16, c[0x0][0x388] ;  /* 0x0000e200ff107b82 */ /* 0x000e620000000a00 */
[C---:B------:R-:W-:Y:S01]  /*0c30*/  IADD3 R25, PT, PT, R8.reuse, 0x40, RZ ;  /* 0x0000004008197810 */ /* 0x040fe20007ffe0ff */
[----:B------:R-:W-:-:S02]  /*0c40*/  VIADD R27, R8, 0x20 ;  /* 0x00000020081b7836 */ /* 0x000fc40000000000 */
[----:B0-----:R-:W-:-:S06]  /*0c50*/  IMAD.WIDE.U32 R20, R8, 0x4, R14 ;  /* 0x0000000408147825 */ /* 0x001fcc00078e000e */
[----:B------:R-:W2:Y:S01]  /*0c60*/  LDG.E.CONSTANT R20, desc[UR6][R20.64] ;  /* 0x0000000614147981 */ /* 0x000ea2000c1e9900 */
[----:B-1----:R-:W-:-:S04]  /*0c70*/  IMAD.WIDE.U32 R18, R8, 0x4, R16 ;  /* 0x0000000408127825 */ /* 0x002fc800078e0010 */
[--C-:B------:R-:W-:Y:S01]  /*0c80*/  IMAD.WIDE.U32 R28, R27, 0x4, R16.reuse ;  /* 0x000000041b1c7825 */ /* 0x100fe200078e0010 */
[----:B------:R0:W2:Y:S03]  /*0c90*/  LDG.E.CONSTANT R13, desc[UR6][R18.64] ;  /* 0x00000006120d7981 */ /* 0x0000a6000c1e9900 */
[----:B------:R-:W-:Y:S01]  /*0ca0*/  IMAD.WIDE.U32 R10, R25, 0x4, R16 ;  /* 0x00000004190a7825 */ /* 0x000fe200078e0010 */
[----:B------:R1:W3:Y:S03]  /*0cb0*/  LDG.E.CONSTANT R12, desc[UR6][R28.64] ;  /* 0x000000061c0c7981 */ /* 0x0002e6000c1e9900 */
[--C-:B------:R-:W-:Y:S02]  /*0cc0*/  IMAD.WIDE.U32 R26, R27, 0x4, R14.reuse ;  /* 0x000000041b1a7825 */ /* 0x100fe400078e000e */
[----:B------:R-:W4:Y:S02]  /*0cd0*/  LDG.E.CONSTANT R10, desc[UR6][R10.64] ;  /* 0x000000060a0a7981 */ /* 0x000f24000c1e9900 */
[----:B------:R-:W-:-:S02]  /*0ce0*/  IMAD.WIDE.U32 R24, R25, 0x4, R14 ;  /* 0x0000000419187825 */ /* 0x000fc400078e000e */
[----:B------:R-:W3:Y:S04]  /*0cf0*/  LDG.E.CONSTANT R27, desc[UR6][R26.64] ;  /* 0x000000061a1b7981 */ /* 0x000ee8000c1e9900 */
[----:B------:R5:W4:Y:S01]  /*0d00*/  LDG.E.CONSTANT R24, desc[UR6][R24.64] ;  /* 0x0000000618187981 */ /* 0x000b22000c1e9900 */
[----:B------:R-:W-:-:S05]  /*0d10*/  IADD3 R22, PT, PT, R8, 0x60, RZ ;  /* 0x0000006008167810 */ /* 0x000fca0007ffe0ff */
[----:B0-----:R-:W-:Y:S01]  /*0d20*/  IMAD.WIDE.U32 R18, R22, 0x4, R16 ;  /* 0x0000000416127825 */ /* 0x001fe200078e0010 */
[----:B-1----:R-:W-:-:S03]  /*0d30*/  IADD3 R29, PT, PT, R8, 0xa0, RZ ;  /* 0x000000a0081d7810 */ /* 0x002fc60007ffe0ff */
[----:B-----5:R-:W-:Y:S01]  /*0d40*/  VIADD R25, R8, 0x80 ;  /* 0x0000008008197836 */ /* 0x020fe20000000000 */
[----:B------:R0:W5:Y:S02]  /*0d50*/  LDG.E.CONSTANT R11, desc[UR6][R18.64] ;  /* 0x00000006120b7981 */ /* 0x000164000c1e9900 */
[----:B0-----:R-:W-:-:S05]  /*0d60*/  IMAD.WIDE.U32 R18, R22, 0x4, R14 ;  /* 0x0000000416127825 */ /* 0x001fca00078e000e */
[----:B------:R0:W5:Y:S02]  /*0d70*/  LDG.E.CONSTANT R22, desc[UR6][R18.64] ;  /* 0x0000000612167981 */ /* 0x000164000c1e9900 */
[----:B0-----:R-:W-:Y:S02]  /*0d80*/  IADD3 R19, PT, PT, R8, 0xc0, RZ ;  /* 0x000000c008137810 */ /* 0x001fe40007ffe0ff */
[----:B--2---:R-:W-:Y:S01]  /*0d90*/  IADD3 R13, PT, PT, R13, -R20, RZ ;  /* 0x800000140d0d7210 */ /* 0x004fe20007ffe0ff */
[----:B------:R-:W-:-:S06]  /*0da0*/  IMAD.WIDE.U32 R20, R25, 0x4, R16 ;  /* 0x0000000419147825 */ /* 0x000fcc00078e0010 */
[----:B------:R-:W2:Y:S01]  /*0db0*/  LDG.E.CONSTANT R21, desc[UR6][R20.64] ;  /* 0x0000000614157981 */ /* 0x000ea2000c1e9900 */
[----:B---3--:R-:W-:Y:S02]  /*0dc0*/  IMAD.IADD R12, R12, 0x1, -R27 ;  /* 0x000000010c0c7824 */ /* 0x008fe400078e0a1b */
[----:B------:R-:W-:Y:S01]  /*0dd0*/  IMAD.WIDE.U32 R26, R29, 0x4, R16 ;  /* 0x000000041d1a7825 */ /* 0x000fe200078e0010 */
[----:B----4-:R-:W-:-:S03]  /*0de0*/  IADD3 R10, PT, PT, R10, -R24, RZ ;  /* 0x800000180a0a7210 */ /* 0x010fc60007ffe0ff */
[--C-:B------:R-:W-:Y:S01]  /*0df0*/  IMAD.WIDE.U32 R24, R25, 0x4, R14.reuse ;  /* 0x0000000419187825 */ /* 0x100fe200078e000e */
[----:B------:R0:W3:Y:S03]  /*0e00*/  LDG.E.CONSTANT R20, desc[UR6][R26.64] ;  /* 0x000000061a147981 */ /* 0x0000e6000c1e9900 */
[----:B------:R-:W-:Y:S02]  /*0e10*/  IMAD.WIDE.U32 R28, R29, 0x4, R14 ;  /* 0x000000041d1c7825 */ /* 0x000fe400078e000e */
[----:B------:R-:W2:Y:S02]  /*0e20*/  LDG.E.CONSTANT R24, desc[UR6][R24.64] ;  /* 0x0000000618187981 */ /* 0x000ea4000c1e9900 */
[----:B0-----:R-:W-:Y:S02]  /*0e30*/  VIADD R27, R8, 0xe0 ;  /* 0x000000e0081b7836 */ /* 0x001fe40000000000 */
        /* <DEDUP_REMOVED lines=9> */
[----:B-----5:R-:W-:Y:S01]  /*0ed0*/  IADD3 R11, PT, PT, R11, -R22, RZ ;  /* 0x800000160b0b7210 */ /* 0x020fe20007ffe0ff */
[----:B------:R-:W-:-:S02]  /*0ee0*/  IMAD R13, R13, R13, RZ ;  /* 0x0000000d0d0d7224 */ /* 0x000fc400078e02ff */
[----:B------:R-:W-:Y:S02]  /*0ef0*/  IMAD R12, R12, R12, RZ ;  /* 0x0000000c0c0c7224 */ /* 0x000fe400078e02ff */
[----:B------:R-:W-:Y:S02]  /*0f00*/  IMAD R10, R10, R10, RZ ;  /* 0x0000000a0a0a7224 */ /* 0x000fe400078e02ff */
[----:B------:R-:W-:Y:S01]  /*0f10*/  IMAD R11, R11, R11, RZ ;  /* 0x0000000b0b0b7224 */ /* 0x000fe200078e02ff */
[----:B------:R-:W-:-:S04]  /*0f20*/  IADD3 R12, P1, P2, R12, R23, R13 ;  /* 0x000000170c0c7210 */ /* 0x000fc80007a3e00d */
[----:B------:R-:W-:Y:S02]  /*0f30*/  IADD3 R10, P3, P4, R11, R12, R10 ;  /* 0x0000000c0b0a7210 */ /* 0x000fe40007c7e00a */
[----:B------:R-:W-:-:S04]  /*0f40*/  IADD3.X R5, PT, PT, RZ, R5, RZ, P1, P2 ;  /* 0x00000005ff057210 */ /* 0x000fc80000fe44ff */
[----:B------:R-:W-:Y:S01]  /*0f50*/  IADD3.X R5, PT, PT, RZ, R5, RZ, P3, P4 ;  /* 0x00000005ff057210 */ /* 0x000fe20001fe84ff */
[----:B------:R-:W-:Y:S01]  /*0f60*/  VIADD R8, R8, 0x100 ;  /* 0x0000010008087836 */ /* 0x000fe20000000000 */
[----:B--2---:R-:W-:-:S05]  /*0f70*/  IADD3 R21, PT, PT, R21, -R24, RZ ;  /* 0x8000001815157210 */ /* 0x004fca0007ffe0ff */
[----:B------:R-:W-:Y:S02]  /*0f80*/  IMAD R21, R21, R21, RZ ;  /* 0x0000001515157224 */ /* 0x000fe400078e02ff */
[----:B---3--:R-:W-:-:S04]  /*0f90*/  IMAD.IADD R20, R20, 0x1, -R25 ;  /* 0x0000000114147824 */ /* 0x008fc800078e0a19 */
[----:B------:R-:W-:-:S05]  /*0fa0*/  IMAD R20, R20, R20, RZ ;  /* 0x0000001414147224 */ /* 0x000fca00078e02ff */
[----:B------:R-:W-:Y:S02]  /*0fb0*/  IADD3 R20, P1, P2, R20, R10, R21 ;  /* 0x0000000a14147210 */ /* 0x000fe40007a3e015 */
[----:B----4-:R-:W-:Y:S02]  /*0fc0*/  IADD3 R26, PT, PT, R26, -R19, RZ ;  /* 0x800000131a1a7210 */ /* 0x010fe40007ffe0ff */
[----:B------:R-:W-:-:S03]  /*0fd0*/  IADD3 R16, PT, PT, R16, -R15, RZ ;  /* 0x8000000f10107210 */ /* 0x000fc60007ffe0ff */
[----:B------:R-:W-:Y:S02]  /*0fe0*/  IMAD R23, R26, R26, RZ ;  /* 0x0000001a1a177224 */ /* 0x000fe400078e02ff */
[----:B------:R-:W-:Y:S01]  /*0ff0*/  IMAD R16, R16, R16, RZ ;  /* 0x0000001010107224 */ /* 0x000fe200078e02ff */
[----:B------:R-:W-:-:S04]  /*1000*/  IADD3.X R5, PT, PT, RZ, R5, RZ, P1, P2 ;  /* 0x00000005ff057210 */ /* 0x000fc80000fe44ff */
[----:B------:R-:W-:-:S04]  /*1010*/  IADD3 R23, P3, P4, R16, R20, R23 ;  /* 0x0000001410177210 */ /* 0x000fc80007c7e017 */
[----:B------:R-:W-:-:S09]  /*1020*/  IADD3.X R5, PT, PT, RZ, R5, RZ, P3, P4 ;  /* 0x00000005ff057210 */ /* 0x000fd20001fe84ff */
.L_x_18:
[----:B------:R-:W-:Y:S05]  /*1030*/  BSYNC.RECONVERGENT B1 ;  /* 0x0000000000017941 */ /* 0x000fea0003800200 */
.L_x_17:
[----:B------:R-:W-:Y:S05]  /*1040*/  @!P0 BRA `(.L_x_13) ;  /* 0x0000000000e08947 */ /* 0x000fea0003800000 */
[----:B------:R-:W-:Y:S01]  /*1050*/  ISETP.GE.U32.AND P0, PT, R6, 0x4, PT ;  /* 0x000000040600780c */ /* 0x000fe20003f06070 */
[----:B------:R-:W-:Y:S01]  /*1060*/  BSSY.RECONVERGENT B1, `(.L_x_19) ;  /* 0x0000026000017945 */ /* 0x000fe20003800200 */
[----:B------:R-:W-:-:S04]  /*1070*/  LOP3.LUT R9, R9, 0x3, RZ, 0xc0, !PT ;  /* 0x0000000309097812 */ /* 0x000fc800078ec0ff */
[----:B------:R-:W-:-:S07]  /*1080*/  ISETP.NE.AND P1, PT, R9, RZ, PT ;  /* 0x000000ff0900720c */ /* 0x000fce0003f25270 */
[----:B------:R-:W-:Y:S06]  /*1090*/  @!P0 BRA `(.L_x_20) ;  /* 0x0000000000888947 */ /* 0x000fec0003800000 */
[----:B------:R-:W0:Y:S01]  /*10a0*/  LDC.64 R16, c[0x0][0x388] ;  /* 0x0000e200ff107b82 */ /* 0x000e220000000a00 */
[C---:B------:R-:W-:Y:S02]  /*10b0*/  IADD3 R15, PT, PT, R8.reuse, 0x20, RZ ;  /* 0x00000020080f7810 */ /* 0x040fe40007ffe0ff */
[----:B------:R-:W-:-:S05]  /*10c0*/  IADD3 R19, PT, PT, R8, 0x40, RZ ;  /* 0x0000004008137810 */ /* 0x000fca0007ffe0ff */
[----:B------:R-:W1:Y:S01]  /*10d0*/  LDC.64 R10, c[0x0][0x390] ;  /* 0x0000e400ff0a7b82 */ /* 0x000e620000000a00 */
[----:B------:R-:W-:Y:S02]  /*10e0*/  VIADD R29, R8, 0x60 ;  /* 0x00000060081d7836 */ /* 0x000fe40000000000 */
[----:B0-----:R-:W-:-:S04]  /*10f0*/  IMAD.WIDE.U32 R20, R15, 0x4, R16 ;  /* 0x000000040f147825 */ /* 0x001fc800078e0010 */
[C---:B------:R-:W-:Y:S02]  /*1100*/  IMAD.WIDE.U32 R26, R8.reuse, 0x4, R16 ;  /* 0x00000004081a7825 */ /* 0x040fe400078e0010 */
[----:B------:R-:W2:Y:S02]  /*1110*/  LDG.E.CONSTANT R20, desc[UR6][R20.64] ;  /* 0x0000000614147981 */ /* 0x000ea4000c1e9900 */
[--C-:B-1----:R-:W-:Y:S02]  /*1120*/  IMAD.WIDE.U32 R12, R8, 0x4, R10.reuse ;  /* 0x00000004080c7825 */ /* 0x102fe400078e000a */
[----:B------:R-:W3:Y:S02]  /*1130*/  LDG.E.CONSTANT R26, desc[UR6][R26.64] ;  /* 0x000000061a1a7981 */ /* 0x000ee4000c1e9900 */
[----:B------:R-:W-:Y:S02]  /*1140*/  IMAD.WIDE.U32 R14, R15, 0x4, R10 ;  /* 0x000000040f0e7825 */ /* 0x000fe400078e000a */
[----:B------:R-:W3:Y:S02]  /*1150*/  LDG.E.CONSTANT R13, desc[UR6][R12.64] ;  /* 0x000000060c0d7981 */ /* 0x000ee4000c1e9900 */
[----:B------:R-:W-:-:S02]  /*1160*/  IMAD.WIDE.U32 R24, R19, 0x4, R16 ;  /* 0x0000000413187825 */ /* 0x000fc400078e0010 */
[----:B------:R-:W2:Y:S02]  /*1170*/  LDG.E.CONSTANT R15, desc[UR6][R14.64] ;  /* 0x000000060e0f7981 */ /* 0x000ea4000c1e9900 */
        /* <DEDUP_REMOVED lines=8> */
[----:B---3--:R-:W-:Y:S02]  /*1200*/  IADD3 R26, PT, PT, R26, -R13, RZ ;  /* 0x8000000d1a1a7210 */ /* 0x008fe40007ffe0ff */
[----:B--2---:R-:W-:-:S03]  /*1210*/  IADD3 R20, PT, PT, R20, -R15, RZ ;  /* 0x8000000f14147210 */ /* 0x004fc60007ffe0ff */
[----:B------:R-:W-:Y:S02]  /*1220*/  IMAD R26, R26, R26, RZ ;  /* 0x0000001a1a1a7224 */ /* 0x000fe400078e02ff */
[----:B------:R-:W-:Y:S02]  /*1230*/  IMAD R20, R20, R20, RZ ;  /* 0x0000001414147224 */ /* 0x000fe400078e02ff */
[----:B----4-:R-:W-:-:S03]  /*1240*/  IMAD.IADD R24, R24, 0x1, -R19 ;  /* 0x0000000118187824 */ /* 0x010fc600078e0a13 */
[----:B------:R-:W-:Y:S02]  /*1250*/  IADD3 R20, P0, P2, R20, R23, R26 ;  /* 0x0000001714147210 */ /* 0x000fe40007a1e01a */
[----:B-----5:R-:W-:Y:S01]  /*1260*/  IADD3 R6, PT, PT, R16, -R11, RZ ;  /* 0x8000000b10067210 */ /* 0x020fe20007ffe0ff */
[----:B------:R-:W-:-:S04]  /*1270*/  IMAD R13, R24, R24, RZ ;  /* 0x00000018180d7224 */ /* 0x000fc800078e02ff */
[----:B------:R-:W-:Y:S01]  /*1280*/  IMAD R6, R6, R6, RZ ;  /* 0x0000000606067224 */ /* 0x000fe200078e02ff */
[----:B------:R-:W-:-:S04]  /*1290*/  IADD3.X R5, PT, PT, RZ, R5, RZ, P0, P2 ;  /* 0x00000005ff057210 */ /* 0x000fc800007e44ff */
[----:B------:R-:W-:-:S04]  /*12a0*/  IADD3 R23, P3, P4, R6, R20, R13 ;  /* 0x0000001406177210 */ /* 0x000fc80007c7e00d */
[----:B------:R-:W-:-:S09]  /*12b0*/  IADD3.X R5, PT, PT, RZ, R5, RZ, P3, P4 ;  /* 0x00000005ff057210 */ /* 0x000fd20001fe84ff */
.L_x_20:
[----:B------:R-:W-:Y:S05]  /*12c0*/  BSYNC.RECONVERGENT B1 ;  /* 0x0000000000017941 */ /* 0x000fea0003800200 */
.L_x_19:
[----:B------:R-:W-:Y:S05]  /*12d0*/  @!P1 BRA `(.L_x_13) ;  /* 0x00000000003c9947 */ /* 0x000fea0003800000 */
[----:B------:R-:W0:Y:S01]  /*12e0*/  LDC.64 R10, c[0x0][0x388] ;  /* 0x0000e200ff0a7b82 */ /* 0x000e220000000a00 */
[----:B------:R-:W-:-:S07]  /*12f0*/  IMAD.MOV R9, RZ, RZ, -R9 ;  /* 0x000000ffff097224 */ /* 0x000fce00078e0a09 */
[----:B------:R-:W1:Y:S02]  /*1300*/  LDC.64 R12, c[0x0][0x390] ;  /* 0x0000e400ff0c7b82 */ /* 0x000e640000000a00 */
.L_x_21:
[----:B0-----:R-:W-:-:S04]  /*1310*/  IMAD.WIDE.U32 R14, R8, 0x4, R10 ;  /* 0x00000004080e7825 */ /* 0x001fc800078e000a */
[C---:B-1----:R-:W-:Y:S02]  /*1320*/  IMAD.WIDE.U32 R16, R8.reuse, 0x4, R12 ;  /* 0x0000000408107825 */ /* 0x042fe400078e000c */
[----:B------:R-:W2:Y:S04]  /*1330*/  LDG.E.CONSTANT R14, desc[UR6][R14.64] ;  /* 0x000000060e0e7981 */ /* 0x000ea8000c1e9900 */
[----:B------:R-:W2:Y:S01]  /*1340*/  LDG.E.CONSTANT R17, desc[UR6][R16.64] ;  /* 0x0000000610117981 */ /* 0x000ea2000c1e9900 */
[----:B------:R-:W-:Y:S01]  /*1350*/  IADD3 R9, PT, PT, R9, 0x1, RZ ;  /* 0x0000000109097810 */ /* 0x000fe20007ffe0ff */
[----:B------:R-:W-:-:S03]  /*1360*/  VIADD R8, R8, 0x20 ;  /* 0x0000002008087836 */ /* 0x000fc60000000000 */
[----:B------:R-:W-:Y:S02]  /*1370*/  ISETP.NE.AND P0, PT, R9, RZ, PT ;  /* 0x000000ff0900720c */ /* 0x000fe40003f05270 */
[----:B--2---:R-:W-:-:S05]  /*1380*/  IADD3 R6, PT, PT, R14, -R17, RZ ;  /* 0x800000110e067210 */ /* 0x004fca0007ffe0ff */
[----:B------:R-:W-:-:S05]  /*1390*/  IMAD R6, R6, R6, RZ ;  /* 0x0000000606067224 */ /* 0x000fca00078e02ff */
[----:B------:R-:W-:-:S04]  /*13a0*/  IADD3 R23, P1, PT, R6, R23, RZ ;  /* 0x0000001706177210 */ /* 0x000fc80007f3e0ff */
[----:B------:R-:W-:Y:S01]  /*13b0*/  IADD3.X R5, PT, PT, RZ, R5, RZ, P1, !PT ;  /* 0x00000005ff057210 */ /* 0x000fe20000ffe4ff */
[----:B------:R-:W-:Y:S08]  /*13c0*/  @P0 BRA `(.L_x_21) ;  /* 0xfffffffc00d00947 */ /* 0x000ff0000383ffff */
.L_x_13:
[----:B------:R-:W-:Y:S05]  /*13d0*/  BSYNC.RECONVERGENT B0 ;  /* 0x0000000000007941 */ /* 0x000fea0003800200 */
.L_x_12:
        /* <DEDUP_REMOVED lines=8> */
[----:B------:R-:W-:Y:S01]  /*1460*/  MOV R14, 0xffff ;  /* 0x0000ffff000e7802 */ /* 0x000fe20000000f00 */
[----:B------:R-:W-:Y:S01]  /*1470*/  IMAD.MOV.U32 R3, RZ, RZ, 0xff ;  /* 0x000000ffff037424 */ /* 0x000fe200078e00ff */
[----:B--2---:R-:W-:-:S05]  /*1480*/  @!P0 IADD3 R0, PT, PT, R8, -R11, RZ ;  /* 0x8000000b08008210 */ /* 0x004fca0007ffe0ff */
[----:B------:R-:W-:-:S05]  /*1490*/  @!P0 IMAD R0, R0, R0, RZ ;  /* 0x0000000000008224 */ /* 0x000fca00078e02ff */
[----:B------:R-:W-:-:S05]  /*14a0*/  @!P0 IADD3 R23, P1, PT, R0, R23, RZ ;  /* 0x0000001700178210 */ /* 0x000fca0007f3e0ff */
[----:B------:R-:W-:Y:S01]  /*14b0*/  @!P0 IMAD.X R5, RZ, RZ, R5, P1 ;  /* 0x000000ffff058224 */ /* 0x000fe200008e0605 */
        /* <DEDUP_REMOVED lines=8> */
[----:B------:R-:W0:Y:S04]  /*1540*/  SHFL.DOWN PT, R6, R8, 0x4, 0x1f ;  /* 0x08801f0008067f89 */ /* 0x000e2800000e0000 */
[----:B------:R-:W1:Y:S01]  /*1550*/  SHFL.DOWN PT, R4, R12, 0x4, 0x1f ;  /* 0x08801f000c047f89 */ /* 0x000e6200000e0000 */
[----:B------:R-:W-:Y:S01]  /*1560*/  HFMA2 R0, -RZ, RZ, 0, 8.94069671630859375e-07 ;  /* 0x0000000fff007431 */ /* 0x000fe200000001ff */
[----:B0-----:R-:W-:-:S05]  /*1570*/  IADD3 R10, P0, PT, R6, R8, RZ ;  /* 0x00000008060a7210 */ /* 0x001fca0007f1e0ff */
[----:B-1----:R-:W-:Y:S01]  /*1580*/  IMAD.X R13, R4, 0x1, R12, P0 ;  /* 0x00000001040d7824 */ /* 0x002fe200000e060c */
[----:B------:R-:W0:Y:S04]  /*1590*/  SHFL.DOWN PT, R5, R10, 0x2, 0x1f ;  /* 0x08401f000a057f89 */ /* 0x000e2800000e0000 */
[----:B------:R-:W1:Y:S01]  /*15a0*/  SHFL.DOWN PT, R4, R13, 0x2, 0x1f ;  /* 0x08401f000d047f89 */ /* 0x000e6200000e0000 */
[----:B------:R-:W-:Y:S02]  /*15b0*/  ISETP.NE.AND P0, PT, R7, RZ, PT ;  /* 0x000000ff0700720c */ /* 0x000fe40003f05270 */
[----:B------:R-:W-:-:S11]  /*15c0*/  MOV R14, 0x3 ;  /* 0x00000003000e7802 */ /* 0x000fd60000000f00 */
[----:B------:R-:W2:Y:S01]  /*15d0*/  @!P0 S2R R9, SR_CgaCtaId ;  /* 0x0000000000098919 */ /* 0x000ea20000008800 */
[----:B0-----:R-:W-:-:S04]  /*15e0*/  IADD3 R11, P1, PT, R5, R10, RZ ;  /* 0x0000000a050b7210 */ /* 0x001fc80007f3e0ff */
[----:B-1----:R-:W-:Y:S02]  /*15f0*/  IADD3.X R8, PT, PT, R4, R13, RZ, P1, !PT ;  /* 0x0000000d04087210 */ /* 0x002fe40000ffe4ff */
[----:B------:R-:W0:Y:S04]  /*1600*/  SHFL.DOWN PT, R4, R11, 0x1, 0x1f ;  /* 0x08201f000b047f89 */ /* 0x000e2800000e0000 */
[----:B------:R-:W1:Y:S01]  /*1610*/  SHFL.DOWN PT, R5, R8, 0x1, 0x1f ;  /* 0x08201f0008057f89 */ /* 0x000e6200000e0000 */
[----:B------:R-:W-:-:S04]  /*1620*/  @!P0 MOV R6, 0x400 ;  /* 0x0000040000068802 */ /* 0x000fc80000000f00 */
[----:B--2---:R-:W-:Y:S02]  /*1630*/  @!P0 LEA R9, R9, R6, 0x18 ;  /* 0x0000000609098211 */ /* 0x004fe400078ec0ff */
[----:B0-----:R-:W-:Y:S02]  /*1640*/  IADD3 R4, P2, PT, R4, R11, RZ ;  /* 0x0000000b04047210 */ /* 0x001fe40007f5e0ff */
[----:B------:R-:W-:-:S03]  /*1650*/  @!P0 LEA.HI R9, R2, R9, RZ, 0x1e ;  /* 0x0000000902098211 */ /* 0x000fc600078ff0ff */
[----:B-1----:R-:W-:-:S05]  /*1660*/  IMAD.X R5, R5, 0x1, R8, P2 ;  /* 0x0000000105057824 */ /* 0x002fca00010e0608 */
        /* <DEDUP_REMOVED lines=22> */
[----:B-1----:R-:W-:-:S05]  /*17d0*/  IADD3 R11, P0, PT, R7, R10, RZ ;  /* 0x0000000a070b7210 */ /* 0x002fca0007f1e0ff */
[----:B0-2---:R-:W-:-:S08]  /*17e0*/  IMAD.X R13, R6, 0x1, R13, P0 ;  /* 0x00000001060d7824 */ /* 0x005fd000000e060d */
.L_x_22:
        /* <DEDUP_REMOVED lines=12> */
.L_x_23:
        /* <DEDUP_REMOVED lines=13> */
.L_x_31:


//--------------------- .text._Z10sqrtKernelPfPKx --------------------------
	.section	.text._Z10sqrtKernelPfPKx,"ax",@progbits
	.align	128
        .global         _Z10sqrtKernelPfPKx
        .type           _Z10sqrtKernelPfPKx,@function
        .size           _Z10sqrtKernelPfPKx,(.L_x_29 - _Z10sqrtKernelPfPKx)
        .other          _Z10sqrtKernelPfPKx,@"STO_CUDA_ENTRY STV_DEFAULT"
_Z10sqrtKernelPfPKx:
.text._Z10sqrtKernelPfPKx:
[----:B------:R-:W-:Y:S08]  /*0000*/  LDC R1, c[0x0][0x37c] ;  /* 0x0000df00ff017b82 */ /* 0x000ff00000000800 */
[----:B------:R-:W0:Y:S01]  /*0010*/  LDC.64 R2, c[0x0][0x388] ;  /* 0x0000e200ff027b82 */ /* 0x000e220000000a00 */
[----:B------:R-:W0:Y:S02]  /*0020*/  LDCU.64 UR4, c[0x0][0x358] ;  /* 0x00006b00ff0477ac */ /* 0x000e240008000a00 */
[----:B0-----:R-:W2:Y:S01]  /*0030*/  LDG.E.64.CONSTANT R2, desc[UR4][R2.64] ;  /* 0x0000000402027981 */ /* 0x001ea2000c1e9b00 */
[----:B------:R-:W-:Y:S01]  /*0040*/  IMAD.MOV.U32 R10, RZ, RZ, 0x0 ;  /* 0x00000000ff0a7424 */ /* 0x000fe200078e00ff */
[----:B------:R-:W-:Y:S01]  /*0050*/  MOV R11, 0x3fd80000 ;  /* 0x3fd80000000b7802 */ /* 0x000fe20000000f00 */
[----:B--2---:R-:W0:Y:S08]  /*0060*/  I2F.F64.S64 R4, R2 ;  /* 0x0000000200047312 */ /* 0x004e300000301c00 */
[----:B0-----:R-:W0:Y:S01]  /*0070*/  MUFU.RSQ64H R7, R5 ;  /* 0x0000000500077308 */ /* 0x001e220000001c00 */
[----:B------:R-:W-:-:S05]  /*0080*/  VIADD R6, R5, 0xfcb00000 ;  /* 0xfcb0000005067836 */ /* 0x000fca0000000000 */
[----:B------:R-:W-:Y:S01]  /*0090*/  ISETP.GE.U32.AND P0, PT, R6, 0x7ca00000, PT ;  /* 0x7ca000000600780c */ /* 0x000fe20003f06070 */
[----:B0-----:R-:W-:-:S08]  /*00a0*/  DMUL R8, R6, R6 ;  /* 0x0000000606087228 */ /* 0x001fd00000000000 */
[----:B------:R-:W-:-:S08]  /*00b0*/  DFMA R8, R4, -R8, 1 ;  /* 0x3ff000000408742b */ /* 0x000fd00000000808 */
[----:B------:R-:W-:Y:S02]  /*00c0*/  DFMA R10, R8, R10, 0.5 ;  /* 0x3fe00000080a742b */ /* 0x000fe4000000000a */
[----:B------:R-:W-:-:S08]  /*00d0*/  DMUL R8, R6, R8 ;  /* 0x0000000806087228 */ /* 0x000fd00000000000 */
[----:B------:R-:W-:-:S08]  /*00e0*/  DFMA R8, R10, R8, R6 ;  /* 0x000000080a08722b */ /* 0x000fd00000000006 */
[----:B------:R-:W-:Y:S02]  /*00f0*/  DMUL R10, R4, R8 ;  /* 0x00000008040a7228 */ /* 0x000fe40000000000 */
[----:B------:R-:W-:Y:S02]  /*0100*/  VIADD R15, R9, 0xfff00000 ;  /* 0xfff00000090f7836 */ /* 0x000fe40000000000 */
[----:B------:R-:W-:-:S04]  /*0110*/  IMAD.MOV.U32 R14, RZ, RZ, R8 ;  /* 0x000000ffff0e7224 */ /* 0x000fc800078e0008 */
[----:B------:R-:W-:-:S08]  /*0120*/  DFMA R12, R10, -R10, R4 ;  /* 0x8000000a0a0c722b */ /* 0x000fd00000000004 */
[----:B------:R-:W-:Y:S01]  /*0130*/  DFMA R2, R12, R14, R10 ;  /* 0x0000000e0c02722b */ /* 0x000fe2000000000a */
[----:B------:R-:W-:Y:S10]  /*0140*/  @!P0 BRA `(.L_x_24) ;  /* 0x0000000000108947 */ /* 0x000ff40003800000 */
[----:B------:R-:W-:-:S07]  /*0150*/  MOV R0, 0x170 ;  /* 0x0000017000007802 */ /* 0x000fce0000000f00 */
[----:B------:R-:W-:Y:S05]  /*0160*/  CALL.REL.NOINC `($__internal_0_$__cuda_sm20_dsqrt_rn_f64_mediumpath_v1) ;  /* 0x0000000000187944 */ /* 0x000fea0003c00000 */
[----:B------:R-:W-:Y:S01]  /*0170*/  MOV R2, R4 ;  /* 0x0000000400027202 */ /* 0x000fe20000000f00 */
[----:B------:R-:W-:-:S07]  /*0180*/  IMAD.MOV.U32 R3, RZ, RZ, R5 ;  /* 0x000000ffff037224 */ /* 0x000fce00078e0005 */
.L_x_24:
[----:B------:R-:W0:Y:S01]  /*0190*/  LDC.64 R4, c[0x0][0x380] ;  /* 0x0000e000ff047b82 */ /* 0x000e220000000a00 */
[----:B------:R-:W0:Y:S02]  /*01a0*/  F2F.F32.F64 R3, R2 ;  /* 0x0000000200037310 */ /* 0x000e240000301000 */
[----:B0-----:R-:W-:Y:S01]  /*01b0*/  STG.E desc[UR4][R4.64], R3 ;  /* 0x0000000304007986 */ /* 0x001fe2000c101904 */
[----:B------:R-:W-:Y:S05]  /*01c0*/  EXIT ;  /* 0x000000000000794d */ /* 0x000fea0003800000 */
        .weak           $__internal_0_$__cuda_sm20_dsqrt_rn_f64_mediumpath_v1
        .type           $__internal_0_$__cuda_sm20_dsqrt_rn_f64_mediumpath_v1,@function
        .size           $__internal_0_$__cuda_sm20_dsqrt_rn_f64_mediumpath_v1,(.L_x_29 - $__internal_0_$__cuda_sm20_dsqrt_rn_f64_mediumpath_v1)
$__internal_0_$__cuda_sm20_dsqrt_rn_f64_mediumpath_v1:
[----:B------:R-:W-:Y:S01]  /*01d0*/  ISETP.GE.U32.AND P0, PT, R6, -0x3400000, PT ;  /* 0xfcc000000600780c */ /* 0x000fe20003f06070 */
[----:B------:R-:W-:-:S12]  /*01e0*/  IMAD.MOV.U32 R9, RZ, RZ, R15 ;  /* 0x000000ffff097224 */ /* 0x000fd800078e000f */
[----:B------:R-:W-:Y:S05]  /*01f0*/  @!P0 BRA `(.L_x_25) ;  /* 0x0000000000208947 */ /* 0x000fea0003800000 */
[----:B------:R-:W-:-:S10]  /*0200*/  DFMA.RM R8, R12, R8, R10 ;  /* 0x000000080c08722b */ /* 0x000fd4000000400a */
[----:B------:R-:W-:-:S04]  /*0210*/  IADD3 R2, P0, PT, R8, 0x1, RZ ;  /* 0x0000000108027810 */ /* 0x000fc80007f1e0ff */
[----:B------:R-:W-:-:S06]  /*0220*/  IADD3.X R3, PT, PT, RZ, R9, RZ, P0, !PT ;  /* 0x00000009ff037210 */ /* 0x000fcc00007fe4ff */
[----:B------:R-:W-:-:S08]  /*0230*/  DFMA.RP R4, -R8, R2, R4 ;  /* 0x000000020804722b */ /* 0x000fd00000008104 */
[----:B------:R-:W-:-:S06]  /*0240*/  DSETP.GT.AND P0, PT, R4, RZ, PT ;  /* 0x000000ff0400722a */ /* 0x000fcc0003f04000 */
[----:B------:R-:W-:Y:S02]  /*0250*/  FSEL R2, R2, R8, P0 ;  /* 0x0000000802027208 */ /* 0x000fe40000000000 */
[----:B------:R-:W-:Y:S01]  /*0260*/  FSEL R3, R3, R9, P0 ;  /* 0x0000000903037208 */ /* 0x000fe20000000000 */
[----:B------:R-:W-:Y:S06]  /*0270*/  BRA `(.L_x_26) ;  /* 0x0000000000647947 */ /* 0x000fec0003800000 */
.L_x_25:
[----:B------:R-:W-:-:S14]  /*0280*/  DSETP.NE.AND P0, PT, R4, RZ, PT ;  /* 0x000000ff0400722a */ /* 0x000fdc0003f05000 */
[----:B------:R-:W-:Y:S05]  /*0290*/  @!P0 BRA `(.L_x_27) ;  /* 0x0000000000588947 */ /* 0x000fea0003800000 */
[----:B------:R-:W-:-:S13]  /*02a0*/  ISETP.GE.AND P0, PT, R5, RZ, PT ;  /* 0x000000ff0500720c */ /* 0x000fda0003f06270 */
[----:B------:R-:W-:Y:S02]  /*02b0*/  @!P0 IMAD.MOV.U32 R2, RZ, RZ, 0x0 ;  /* 0x00000000ff028424 */ /* 0x000fe400078e00ff */
[----:B------:R-:W-:Y:S01]  /*02c0*/  @!P0 IMAD.MOV.U32 R3, RZ, RZ, -0x80000 ;  /* 0xfff80000ff038424 */ /* 0x000fe200078e00ff */
[----:B------:R-:W-:Y:S06]  /*02d0*/  @!P0 BRA `(.L_x_26) ;  /* 0x00000000004c8947 */ /* 0x000fec0003800000 */
[----:B------:R-:W-:-:S13]  /*02e0*/  ISETP.GT.AND P0, PT, R5, 0x7fefffff, PT ;  /* 0x7fefffff0500780c */ /* 0x000fda0003f04270 */
[----:B------:R-:W-:Y:S05]  /*02f0*/  @P0 BRA `(.L_x_27) ;  /* 0x0000000000400947 */ /* 0x000fea0003800000 */
[----:B------:R-:W-:Y:S01]  /*0300*/  DMUL R4, R4, 8.11296384146066816958e+31 ;  /* 0x4690000004047828 */ /* 0x000fe20000000000 */
[----:B------:R-:W-:Y:S01]  /*0310*/  MOV R2, RZ ;  /* 0x000000ff00027202 */ /* 0x000fe20000000f00 */
[----:B------:R-:W-:Y:S02]  /*0320*/  IMAD.MOV.U32 R8, RZ, RZ, 0x0 ;  /* 0x00000000ff087424 */ /* 0x000fe400078e00ff */
[----:B------:R-:W-:Y:S02]  /*0330*/  IMAD.MOV.U32 R9, RZ, RZ, 0x3fd80000 ;  /* 0x3fd80000ff097424 */ /* 0x000fe400078e00ff */
[----:B------:R-:W0:Y:S02]  /*0340*/  MUFU.RSQ64H R3, R5 ;  /* 0x0000000500037308 */ /* 0x000e240000001c00 */
[----:B0-----:R-:W-:-:S08]  /*0350*/  DMUL R6, R2, R2 ;  /* 0x0000000202067228 */ /* 0x001fd00000000000 */
[----:B------:R-:W-:-:S08]  /*0360*/  DFMA R6, R4, -R6, 1 ;  /* 0x3ff000000406742b */ /* 0x000fd00000000806 */
[----:B------:R-:W-:Y:S02]  /*0370*/  DFMA R8, R6, R8, 0.5 ;  /* 0x3fe000000608742b */ /* 0x000fe40000000008 */
[----:B------:R-:W-:-:S08]  /*0380*/  DMUL R6, R2, R6 ;  /* 0x0000000602067228 */ /* 0x000fd00000000000 */
[----:B------:R-:W-:-:S08]  /*0390*/  DFMA R6, R8, R6, R2 ;  /* 0x000000060806722b */ /* 0x000fd00000000002 */
[----:B------:R-:W-:Y:S02]  /*03a0*/  DMUL R2, R4, R6 ;  /* 0x0000000604027228 */ /* 0x000fe40000000000 */
[----:B------:R-:W-:-:S06]  /*03b0*/  IADD3 R7, PT, PT, R7, -0x100000, RZ ;  /* 0xfff0000007077810 */ /* 0x000fcc0007ffe0ff */
[----:B------:R-:W-:-:S08]  /*03c0*/  DFMA R8, R2, -R2, R4 ;  /* 0x800000020208722b */ /* 0x000fd00000000004 */
[----:B------:R-:W-:-:S10]  /*03d0*/  DFMA R2, R6, R8, R2 ;  /* 0x000000080602722b */ /* 0x000fd40000000002 */
[----:B------:R-:W-:Y:S01]  /*03e0*/  VIADD R3, R3, 0xfcb00000 ;  /* 0xfcb0000003037836 */ /* 0x000fe20000000000 */
[----:B------:R-:W-:Y:S06]  /*03f0*/  BRA `(.L_x_26) ;  /* 0x0000000000047947 */ /* 0x000fec0003800000 */
.L_x_27:
[----:B------:R-:W-:-:S11]  /*0400*/  DADD R2, R4, R4 ;  /* 0x0000000004027229 */ /* 0x000fd60000000004 */
.L_x_26:
[----:B------:R-:W-:Y:S01]  /*0410*/  IMAD.MOV.U32 R4, RZ, RZ, R2 ;  /* 0x000000ffff047224 */ /* 0x000fe200078e0002 */
[----:B------:R-:W-:Y:S01]  /*0420*/  MOV R5, R3 ;  /* 0x0000000300057202 */ /* 0x000fe20000000f00 */
[----:B------:R-:W-:Y:S01]  /*0430*/  IMAD.MOV.U32 R2, RZ, RZ, R0 ;  /* 0x000000ffff027224 */ /* 0x000fe200078e0000 */
[----:B------:R-:W-:-:S04]  /*0440*/  MOV R3, 0x0 ;  /* 0x0000000000037802 */ /* 0x000fc80000000f00 */
[----:B------:R-:W-:Y:S05]  /*0450*/  RET.REL.NODEC R2 `(_Z10sqrtKernelPfPKx) ;  /* 0xfffffff802e87950 */ /* 0x000fea0003c3ffff */
.L_x_28:
        /* <DEDUP_REMOVED lines=10> */
.L_x_29:


//--------------------- .nv.shared._Z16warpStrideKernelILj9EEvjPKiS1_Px --------------------------
	.section	.nv.shared._Z16warpStrideKernelILj9EEvjPKiS1_Px,"aw",@nobits
	.sectionflags	@""
	.align	16
	.zero		1024


//--------------------- .nv.shared.reserved.0     --------------------------
	.section	.nv.shared.reserved.0,"aw",@nobits
	.weak		__nv_reservedSMEM_offset_0_alias
	.size		__nv_reservedSMEM_offset_0_alias, 0, 64
	.other		__nv_reservedSMEM_offset_0_alias,@"STO_CUDA_RESERVED_SHARED STV_DEFAULT"
__nv_reservedSMEM_offset_0_alias:
	.zero		0
	.zero		64


//--------------------- .nv.shared._Z16warpStrideKernelILj8EEvjPKiS1_Px --------------------------
	.section	.nv.shared._Z16warpStrideKernelILj8EEvjPKiS1_Px,"aw",@nobits
	.sectionflags	@""
	.align	16
	.zero		1024


//--------------------- .nv.shared._Z10sqrtKernelPfPKx --------------------------
	.section	.nv.shared._Z10sqrtKernelPfPKx,"aw",@nobits
	.sectionflags	@""
	.align	16
	.zero		1024


//--------------------- .nv.constant0._Z16warpStrideKernelILj9EEvjPKiS1_Px --------------------------
	.section	.nv.constant0._Z16warpStrideKernelILj9EEvjPKiS1_Px,"a",@progbits
	.sectionflags	@""
	.align	4
.nv.constant0._Z16warpStrideKernelILj9EEvjPKiS1_Px:
	.zero		928


//--------------------- .nv.constant0._Z16warpStrideKernelILj8EEvjPKiS1_Px --------------------------
	.section	.nv.constant0._Z16warpStrideKernelILj8EEvjPKiS1_Px,"a",@progbits
	.sectionflags	@""
	.align	4
.nv.constant0._Z16warpStrideKernelILj8EEvjPKiS1_Px:
	.zero		928


//--------------------- .nv.constant0._Z10sqrtKernelPfPKx --------------------------
	.section	.nv.constant0._Z10sqrtKernelPfPKx,"a",@progbits
	.sectionflags	@""
	.align	4
.nv.constant0._Z10sqrtKernelPfPKx:
	.zero		912


//--------------------- SYMBOLS --------------------------

	.type		.nv.reservedSmem.offset0,@object
	.size		.nv.reservedSmem.offset0,0x4
	.type		.nv.reservedSmem.cap,@object
	.size		.nv.reservedSmem.cap,0x4
